//
// Generated by NVIDIA NVVM Compiler
//
// Compiler Build ID: CL-36424714
// Cuda compilation tools, release 13.0, V13.0.88
// Based on NVVM 20.0.0
//

.version 9.0
.target sm_100
.address_size 64

	// .globl	_Z8simulateP8Particle
.global .align 4 .b8 precalc_xorwow_matrix[102400];
.global .align 4 .b8 precalc_xorwow_offset_matrix[102400];
.global .align 4 .b8 mrg32k3aM1[2304];
.global .align 4 .b8 mrg32k3aM2[2304];
.global .align 4 .b8 mrg32k3aM1SubSeq[2016];
.global .align 4 .b8 mrg32k3aM2SubSeq[2016];
.global .align 4 .b8 mrg32k3aM1Seq[2304];
.global .align 4 .b8 mrg32k3aM2Seq[2304];
.const .align 8 .b8 __cr_lgamma_table[72];

.visible .entry _Z8simulateP8Particle(
	.param .u64 .ptr .align 1 _Z8simulateP8Particle_param_0
)
{
	.local .align 8 .b8 	__local_depot0[48];
	.reg .b64 	%SP;
	.reg .b64 	%SPL;
	.reg .pred 	%p<64>;
	.reg .b32 	%r<1225>;
	.reg .b32 	%f<19>;
	.reg .b64 	%rd<26>;

	mov.u64 	%SPL, __local_depot0;
	ld.param.u64 	%rd11, [_Z8simulateP8Particle_param_0];
	cvta.to.global.u64 	%rd1, %rd11;
	add.u64 	%rd2, %SPL, 0;
	mov.u32 	%r548, %tid.x;
	mov.u32 	%r549, %ctaid.x;
	mov.u32 	%r550, %ntid.x;
	mad.lo.s32 	%r551, %r549, %r550, %r548;
	cvt.s64.s32 	%rd3, %r551;
	xor.b32  	%r552, %r551, -1429050551;
	mul.lo.s32 	%r553, %r552, 1099087573;
	setp.gt.s32 	%p1, %r551, -1;
	selp.b32 	%r554, -644748465, -1947113066, %p1;
	add.s32 	%r555, %r554, %r553;
	add.s32 	%r1, %r555, 6615241;
	add.s32 	%r957, %r553, 123456789;
	st.local.v2.u32 	[%rd2], {%r1, %r957};
	xor.b32  	%r956, %r553, 362436069;
	add.s32 	%r955, %r554, 521288629;
	st.local.v2.u32 	[%rd2+8], {%r956, %r955};
	xor.b32  	%r556, %r554, 88675123;
	add.s32 	%r953, %r553, 5783321;
	st.local.v2.u32 	[%rd2+16], {%r556, %r953};
	setp.eq.s32 	%p2, %r551, 0;
	@%p2 bra 	$L__BB0_115;
	mov.b32 	%r940, 0;
	mov.u64 	%rd25, %rd3;
$L__BB0_2:
	mov.u64 	%rd4, %rd25;
	and.b64  	%rd5, %rd4, 3;
	setp.eq.s64 	%p3, %rd5, 0;
	@%p3 bra 	$L__BB0_114;
	mul.wide.u32 	%rd13, %r940, 3200;
	mov.u64 	%rd14, precalc_xorwow_matrix;
	add.s64 	%rd6, %rd14, %rd13;
	mov.b32 	%r953, 0;
	mov.u32 	%r954, %r953;
	mov.u32 	%r955, %r953;
	mov.u32 	%r956, %r953;
	mov.u32 	%r957, %r953;
	mov.u32 	%r946, %r953;
$L__BB0_4:
	mul.wide.u32 	%rd15, %r946, 4;
	add.s64 	%rd16, %rd2, %rd15;
	ld.local.u32 	%r17, [%rd16+4];
	shl.b32 	%r18, %r946, 5;
	mov.b32 	%r952, 0;
$L__BB0_5:
	.pragma "nounroll";
	shr.u32 	%r560, %r17, %r952;
	and.b32  	%r561, %r560, 1;
	setp.eq.b32 	%p4, %r561, 1;
	not.pred 	%p5, %p4;
	add.s32 	%r562, %r18, %r952;
	mul.lo.s32 	%r563, %r562, 5;
	mul.wide.u32 	%rd17, %r563, 4;
	add.s64 	%rd7, %rd6, %rd17;
	@%p5 bra 	$L__BB0_7;
	ld.global.u32 	%r564, [%rd7];
	xor.b32  	%r957, %r957, %r564;
	ld.global.u32 	%r565, [%rd7+4];
	xor.b32  	%r956, %r956, %r565;
	ld.global.u32 	%r566, [%rd7+8];
	xor.b32  	%r955, %r955, %r566;
	ld.global.u32 	%r567, [%rd7+12];
	xor.b32  	%r954, %r954, %r567;
	ld.global.u32 	%r568, [%rd7+16];
	xor.b32  	%r953, %r953, %r568;
$L__BB0_7:
	and.b32  	%r570, %r560, 2;
	setp.eq.s32 	%p6, %r570, 0;
	@%p6 bra 	$L__BB0_9;
	ld.global.u32 	%r571, [%rd7+20];
	xor.b32  	%r957, %r957, %r571;
	ld.global.u32 	%r572, [%rd7+24];
	xor.b32  	%r956, %r956, %r572;
	ld.global.u32 	%r573, [%rd7+28];
	xor.b32  	%r955, %r955, %r573;
	ld.global.u32 	%r574, [%rd7+32];
	xor.b32  	%r954, %r954, %r574;
	ld.global.u32 	%r575, [%rd7+36];
	xor.b32  	%r953, %r953, %r575;
$L__BB0_9:
	and.b32  	%r577, %r560, 4;
	setp.eq.s32 	%p7, %r577, 0;
	@%p7 bra 	$L__BB0_11;
	ld.global.u32 	%r578, [%rd7+40];
	xor.b32  	%r957, %r957, %r578;
	ld.global.u32 	%r579, [%rd7+44];
	xor.b32  	%r956, %r956, %r579;
	ld.global.u32 	%r580, [%rd7+48];
	xor.b32  	%r955, %r955, %r580;
	ld.global.u32 	%r581, [%rd7+52];
	xor.b32  	%r954, %r954, %r581;
	ld.global.u32 	%r582, [%rd7+56];
	xor.b32  	%r953, %r953, %r582;
$L__BB0_11:
	and.b32  	%r584, %r560, 8;
	setp.eq.s32 	%p8, %r584, 0;
	@%p8 bra 	$L__BB0_13;
	ld.global.u32 	%r585, [%rd7+60];
	xor.b32  	%r957, %r957, %r585;
	ld.global.u32 	%r586, [%rd7+64];
	xor.b32  	%r956, %r956, %r586;
	ld.global.u32 	%r587, [%rd7+68];
	xor.b32  	%r955, %r955, %r587;
	ld.global.u32 	%r588, [%rd7+72];
	xor.b32  	%r954, %r954, %r588;
	ld.global.u32 	%r589, [%rd7+76];
	xor.b32  	%r953, %r953, %r589;
$L__BB0_13:
	and.b32  	%r591, %r560, 16;
	setp.eq.s32 	%p9, %r591, 0;
	@%p9 bra 	$L__BB0_15;
	ld.global.u32 	%r592, [%rd7+80];
	xor.b32  	%r957, %r957, %r592;
	ld.global.u32 	%r593, [%rd7+84];
	xor.b32  	%r956, %r956, %r593;
	ld.global.u32 	%r594, [%rd7+88];
	xor.b32  	%r955, %r955, %r594;
	ld.global.u32 	%r595, [%rd7+92];
	xor.b32  	%r954, %r954, %r595;
	ld.global.u32 	%r596, [%rd7+96];
	xor.b32  	%r953, %r953, %r596;
$L__BB0_15:
	and.b32  	%r598, %r560, 32;
	setp.eq.s32 	%p10, %r598, 0;
	@%p10 bra 	$L__BB0_17;
	ld.global.u32 	%r599, [%rd7+100];
	xor.b32  	%r957, %r957, %r599;
	ld.global.u32 	%r600, [%rd7+104];
	xor.b32  	%r956, %r956, %r600;
	ld.global.u32 	%r601, [%rd7+108];
	xor.b32  	%r955, %r955, %r601;
	ld.global.u32 	%r602, [%rd7+112];
	xor.b32  	%r954, %r954, %r602;
	ld.global.u32 	%r603, [%rd7+116];
	xor.b32  	%r953, %r953, %r603;
$L__BB0_17:
	and.b32  	%r605, %r560, 64;
	setp.eq.s32 	%p11, %r605, 0;
	@%p11 bra 	$L__BB0_19;
	ld.global.u32 	%r606, [%rd7+120];
	xor.b32  	%r957, %r957, %r606;
	ld.global.u32 	%r607, [%rd7+124];
	xor.b32  	%r956, %r956, %r607;
	ld.global.u32 	%r608, [%rd7+128];
	xor.b32  	%r955, %r955, %r608;
	ld.global.u32 	%r609, [%rd7+132];
	xor.b32  	%r954, %r954, %r609;
	ld.global.u32 	%r610, [%rd7+136];
	xor.b32  	%r953, %r953, %r610;
$L__BB0_19:
	and.b32  	%r612, %r560, 128;
	setp.eq.s32 	%p12, %r612, 0;
	@%p12 bra 	$L__BB0_21;
	ld.global.u32 	%r613, [%rd7+140];
	xor.b32  	%r957, %r957, %r613;
	ld.global.u32 	%r614, [%rd7+144];
	xor.b32  	%r956, %r956, %r614;
	ld.global.u32 	%r615, [%rd7+148];
	xor.b32  	%r955, %r955, %r615;
	ld.global.u32 	%r616, [%rd7+152];
	xor.b32  	%r954, %r954, %r616;
	ld.global.u32 	%r617, [%rd7+156];
	xor.b32  	%r953, %r953, %r617;
$L__BB0_21:
	and.b32  	%r619, %r560, 256;
	setp.eq.s32 	%p13, %r619, 0;
	@%p13 bra 	$L__BB0_23;
	ld.global.u32 	%r620, [%rd7+160];
	xor.b32  	%r957, %r957, %r620;
	ld.global.u32 	%r621, [%rd7+164];
	xor.b32  	%r956, %r956, %r621;
	ld.global.u32 	%r622, [%rd7+168];
	xor.b32  	%r955, %r955, %r622;
	ld.global.u32 	%r623, [%rd7+172];
	xor.b32  	%r954, %r954, %r623;
	ld.global.u32 	%r624, [%rd7+176];
	xor.b32  	%r953, %r953, %r624;
$L__BB0_23:
	and.b32  	%r626, %r560, 512;
	setp.eq.s32 	%p14, %r626, 0;
	@%p14 bra 	$L__BB0_25;
	ld.global.u32 	%r627, [%rd7+180];
	xor.b32  	%r957, %r957, %r627;
	ld.global.u32 	%r628, [%rd7+184];
	xor.b32  	%r956, %r956, %r628;
	ld.global.u32 	%r629, [%rd7+188];
	xor.b32  	%r955, %r955, %r629;
	ld.global.u32 	%r630, [%rd7+192];
	xor.b32  	%r954, %r954, %r630;
	ld.global.u32 	%r631, [%rd7+196];
	xor.b32  	%r953, %r953, %r631;
$L__BB0_25:
	and.b32  	%r633, %r560, 1024;
	setp.eq.s32 	%p15, %r633, 0;
	@%p15 bra 	$L__BB0_27;
	ld.global.u32 	%r634, [%rd7+200];
	xor.b32  	%r957, %r957, %r634;
	ld.global.u32 	%r635, [%rd7+204];
	xor.b32  	%r956, %r956, %r635;
	ld.global.u32 	%r636, [%rd7+208];
	xor.b32  	%r955, %r955, %r636;
	ld.global.u32 	%r637, [%rd7+212];
	xor.b32  	%r954, %r954, %r637;
	ld.global.u32 	%r638, [%rd7+216];
	xor.b32  	%r953, %r953, %r638;
$L__BB0_27:
	and.b32  	%r640, %r560, 2048;
	setp.eq.s32 	%p16, %r640, 0;
	@%p16 bra 	$L__BB0_29;
	ld.global.u32 	%r641, [%rd7+220];
	xor.b32  	%r957, %r957, %r641;
	ld.global.u32 	%r642, [%rd7+224];
	xor.b32  	%r956, %r956, %r642;
	ld.global.u32 	%r643, [%rd7+228];
	xor.b32  	%r955, %r955, %r643;
	ld.global.u32 	%r644, [%rd7+232];
	xor.b32  	%r954, %r954, %r644;
	ld.global.u32 	%r645, [%rd7+236];
	xor.b32  	%r953, %r953, %r645;
$L__BB0_29:
	and.b32  	%r647, %r560, 4096;
	setp.eq.s32 	%p17, %r647, 0;
	@%p17 bra 	$L__BB0_31;
	ld.global.u32 	%r648, [%rd7+240];
	xor.b32  	%r957, %r957, %r648;
	ld.global.u32 	%r649, [%rd7+244];
	xor.b32  	%r956, %r956, %r649;
	ld.global.u32 	%r650, [%rd7+248];
	xor.b32  	%r955, %r955, %r650;
	ld.global.u32 	%r651, [%rd7+252];
	xor.b32  	%r954, %r954, %r651;
	ld.global.u32 	%r652, [%rd7+256];
	xor.b32  	%r953, %r953, %r652;
$L__BB0_31:
	and.b32  	%r654, %r560, 8192;
	setp.eq.s32 	%p18, %r654, 0;
	@%p18 bra 	$L__BB0_33;
	ld.global.u32 	%r655, [%rd7+260];
	xor.b32  	%r957, %r957, %r655;
	ld.global.u32 	%r656, [%rd7+264];
	xor.b32  	%r956, %r956, %r656;
	ld.global.u32 	%r657, [%rd7+268];
	xor.b32  	%r955, %r955, %r657;
	ld.global.u32 	%r658, [%rd7+272];
	xor.b32  	%r954, %r954, %r658;
	ld.global.u32 	%r659, [%rd7+276];
	xor.b32  	%r953, %r953, %r659;
$L__BB0_33:
	and.b32  	%r661, %r560, 16384;
	setp.eq.s32 	%p19, %r661, 0;
	@%p19 bra 	$L__BB0_35;
	ld.global.u32 	%r662, [%rd7+280];
	xor.b32  	%r957, %r957, %r662;
	ld.global.u32 	%r663, [%rd7+284];
	xor.b32  	%r956, %r956, %r663;
	ld.global.u32 	%r664, [%rd7+288];
	xor.b32  	%r955, %r955, %r664;
	ld.global.u32 	%r665, [%rd7+292];
	xor.b32  	%r954, %r954, %r665;
	ld.global.u32 	%r666, [%rd7+296];
	xor.b32  	%r953, %r953, %r666;
$L__BB0_35:
	and.b32  	%r668, %r560, 32768;
	setp.eq.s32 	%p20, %r668, 0;
	@%p20 bra 	$L__BB0_37;
	ld.global.u32 	%r669, [%rd7+300];
	xor.b32  	%r957, %r957, %r669;
	ld.global.u32 	%r670, [%rd7+304];
	xor.b32  	%r956, %r956, %r670;
	ld.global.u32 	%r671, [%rd7+308];
	xor.b32  	%r955, %r955, %r671;
	ld.global.u32 	%r672, [%rd7+312];
	xor.b32  	%r954, %r954, %r672;
	ld.global.u32 	%r673, [%rd7+316];
	xor.b32  	%r953, %r953, %r673;
$L__BB0_37:
	add.s32 	%r952, %r952, 16;
	setp.ne.s32 	%p21, %r952, 32;
	@%p21 bra 	$L__BB0_5;
	mad.lo.s32 	%r674, %r946, -31, %r18;
	add.s32 	%r946, %r674, 1;
	setp.ne.s32 	%p22, %r946, 5;
	@%p22 bra 	$L__BB0_4;
	st.local.u32 	[%rd2+4], %r957;
	st.local.v2.u32 	[%rd2+8], {%r956, %r955};
	st.local.v2.u32 	[%rd2+16], {%r954, %r953};
	setp.eq.s64 	%p23, %rd5, 1;
	@%p23 bra 	$L__BB0_114;
	mov.b32 	%r953, 0;
	mov.u32 	%r1046, %r953;
	mov.u32 	%r955, %r953;
	mov.u32 	%r956, %r953;
	mov.u32 	%r957, %r953;
	mov.u32 	%r1038, %r953;
$L__BB0_41:
	mul.wide.u32 	%rd18, %r1038, 4;
	add.s64 	%rd19, %rd2, %rd18;
	ld.local.u32 	%r193, [%rd19+4];
	shl.b32 	%r194, %r1038, 5;
	mov.b32 	%r1044, 0;
$L__BB0_42:
	.pragma "nounroll";
	shr.u32 	%r677, %r193, %r1044;
	and.b32  	%r678, %r677, 1;
	setp.eq.b32 	%p24, %r678, 1;
	not.pred 	%p25, %p24;
	add.s32 	%r679, %r194, %r1044;
	mul.lo.s32 	%r680, %r679, 5;
	mul.wide.u32 	%rd20, %r680, 4;
	add.s64 	%rd8, %rd6, %rd20;
	@%p25 bra 	$L__BB0_44;
	ld.global.u32 	%r681, [%rd8];
	xor.b32  	%r957, %r957, %r681;
	ld.global.u32 	%r682, [%rd8+4];
	xor.b32  	%r956, %r956, %r682;
	ld.global.u32 	%r683, [%rd8+8];
	xor.b32  	%r955, %r955, %r683;
	ld.global.u32 	%r684, [%rd8+12];
	xor.b32  	%r1046, %r1046, %r684;
	ld.global.u32 	%r685, [%rd8+16];
	xor.b32  	%r953, %r953, %r685;
$L__BB0_44:
	and.b32  	%r687, %r677, 2;
	setp.eq.s32 	%p26, %r687, 0;
	@%p26 bra 	$L__BB0_46;
	ld.global.u32 	%r688, [%rd8+20];
	xor.b32  	%r957, %r957, %r688;
	ld.global.u32 	%r689, [%rd8+24];
	xor.b32  	%r956, %r956, %r689;
	ld.global.u32 	%r690, [%rd8+28];
	xor.b32  	%r955, %r955, %r690;
	ld.global.u32 	%r691, [%rd8+32];
	xor.b32  	%r1046, %r1046, %r691;
	ld.global.u32 	%r692, [%rd8+36];
	xor.b32  	%r953, %r953, %r692;
$L__BB0_46:
	and.b32  	%r694, %r677, 4;
	setp.eq.s32 	%p27, %r694, 0;
	@%p27 bra 	$L__BB0_48;
	ld.global.u32 	%r695, [%rd8+40];
	xor.b32  	%r957, %r957, %r695;
	ld.global.u32 	%r696, [%rd8+44];
	xor.b32  	%r956, %r956, %r696;
	ld.global.u32 	%r697, [%rd8+48];
	xor.b32  	%r955, %r955, %r697;
	ld.global.u32 	%r698, [%rd8+52];
	xor.b32  	%r1046, %r1046, %r698;
	ld.global.u32 	%r699, [%rd8+56];
	xor.b32  	%r953, %r953, %r699;
$L__BB0_48:
	and.b32  	%r701, %r677, 8;
	setp.eq.s32 	%p28, %r701, 0;
	@%p28 bra 	$L__BB0_50;
	ld.global.u32 	%r702, [%rd8+60];
	xor.b32  	%r957, %r957, %r702;
	ld.global.u32 	%r703, [%rd8+64];
	xor.b32  	%r956, %r956, %r703;
	ld.global.u32 	%r704, [%rd8+68];
	xor.b32  	%r955, %r955, %r704;
	ld.global.u32 	%r705, [%rd8+72];
	xor.b32  	%r1046, %r1046, %r705;
	ld.global.u32 	%r706, [%rd8+76];
	xor.b32  	%r953, %r953, %r706;
$L__BB0_50:
	and.b32  	%r708, %r677, 16;
	setp.eq.s32 	%p29, %r708, 0;
	@%p29 bra 	$L__BB0_52;
	ld.global.u32 	%r709, [%rd8+80];
	xor.b32  	%r957, %r957, %r709;
	ld.global.u32 	%r710, [%rd8+84];
	xor.b32  	%r956, %r956, %r710;
	ld.global.u32 	%r711, [%rd8+88];
	xor.b32  	%r955, %r955, %r711;
	ld.global.u32 	%r712, [%rd8+92];
	xor.b32  	%r1046, %r1046, %r712;
	ld.global.u32 	%r713, [%rd8+96];
	xor.b32  	%r953, %r953, %r713;
$L__BB0_52:
	and.b32  	%r715, %r677, 32;
	setp.eq.s32 	%p30, %r715, 0;
	@%p30 bra 	$L__BB0_54;
	ld.global.u32 	%r716, [%rd8+100];
	xor.b32  	%r957, %r957, %r716;
	ld.global.u32 	%r717, [%rd8+104];
	xor.b32  	%r956, %r956, %r717;
	ld.global.u32 	%r718, [%rd8+108];
	xor.b32  	%r955, %r955, %r718;
	ld.global.u32 	%r719, [%rd8+112];
	xor.b32  	%r1046, %r1046, %r719;
	ld.global.u32 	%r720, [%rd8+116];
	xor.b32  	%r953, %r953, %r720;
$L__BB0_54:
	and.b32  	%r722, %r677, 64;
	setp.eq.s32 	%p31, %r722, 0;
	@%p31 bra 	$L__BB0_56;
	ld.global.u32 	%r723, [%rd8+120];
	xor.b32  	%r957, %r957, %r723;
	ld.global.u32 	%r724, [%rd8+124];
	xor.b32  	%r956, %r956, %r724;
	ld.global.u32 	%r725, [%rd8+128];
	xor.b32  	%r955, %r955, %r725;
	ld.global.u32 	%r726, [%rd8+132];
	xor.b32  	%r1046, %r1046, %r726;
	ld.global.u32 	%r727, [%rd8+136];
	xor.b32  	%r953, %r953, %r727;
$L__BB0_56:
	and.b32  	%r729, %r677, 128;
	setp.eq.s32 	%p32, %r729, 0;
	@%p32 bra 	$L__BB0_58;
	ld.global.u32 	%r730, [%rd8+140];
	xor.b32  	%r957, %r957, %r730;
	ld.global.u32 	%r731, [%rd8+144];
	xor.b32  	%r956, %r956, %r731;
	ld.global.u32 	%r732, [%rd8+148];
	xor.b32  	%r955, %r955, %r732;
	ld.global.u32 	%r733, [%rd8+152];
	xor.b32  	%r1046, %r1046, %r733;
	ld.global.u32 	%r734, [%rd8+156];
	xor.b32  	%r953, %r953, %r734;
$L__BB0_58:
	and.b32  	%r736, %r677, 256;
	setp.eq.s32 	%p33, %r736, 0;
	@%p33 bra 	$L__BB0_60;
	ld.global.u32 	%r737, [%rd8+160];
	xor.b32  	%r957, %r957, %r737;
	ld.global.u32 	%r738, [%rd8+164];
	xor.b32  	%r956, %r956, %r738;
	ld.global.u32 	%r739, [%rd8+168];
	xor.b32  	%r955, %r955, %r739;
	ld.global.u32 	%r740, [%rd8+172];
	xor.b32  	%r1046, %r1046, %r740;
	ld.global.u32 	%r741, [%rd8+176];
	xor.b32  	%r953, %r953, %r741;
$L__BB0_60:
	and.b32  	%r743, %r677, 512;
	setp.eq.s32 	%p34, %r743, 0;
	@%p34 bra 	$L__BB0_62;
	ld.global.u32 	%r744, [%rd8+180];
	xor.b32  	%r957, %r957, %r744;
	ld.global.u32 	%r745, [%rd8+184];
	xor.b32  	%r956, %r956, %r745;
	ld.global.u32 	%r746, [%rd8+188];
	xor.b32  	%r955, %r955, %r746;
	ld.global.u32 	%r747, [%rd8+192];
	xor.b32  	%r1046, %r1046, %r747;
	ld.global.u32 	%r748, [%rd8+196];
	xor.b32  	%r953, %r953, %r748;
$L__BB0_62:
	and.b32  	%r750, %r677, 1024;
	setp.eq.s32 	%p35, %r750, 0;
	@%p35 bra 	$L__BB0_64;
	ld.global.u32 	%r751, [%rd8+200];
	xor.b32  	%r957, %r957, %r751;
	ld.global.u32 	%r752, [%rd8+204];
	xor.b32  	%r956, %r956, %r752;
	ld.global.u32 	%r753, [%rd8+208];
	xor.b32  	%r955, %r955, %r753;
	ld.global.u32 	%r754, [%rd8+212];
	xor.b32  	%r1046, %r1046, %r754;
	ld.global.u32 	%r755, [%rd8+216];
	xor.b32  	%r953, %r953, %r755;
$L__BB0_64:
	and.b32  	%r757, %r677, 2048;
	setp.eq.s32 	%p36, %r757, 0;
	@%p36 bra 	$L__BB0_66;
	ld.global.u32 	%r758, [%rd8+220];
	xor.b32  	%r957, %r957, %r758;
	ld.global.u32 	%r759, [%rd8+224];
	xor.b32  	%r956, %r956, %r759;
	ld.global.u32 	%r760, [%rd8+228];
	xor.b32  	%r955, %r955, %r760;
	ld.global.u32 	%r761, [%rd8+232];
	xor.b32  	%r1046, %r1046, %r761;
	ld.global.u32 	%r762, [%rd8+236];
	xor.b32  	%r953, %r953, %r762;
$L__BB0_66:
	and.b32  	%r764, %r677, 4096;
	setp.eq.s32 	%p37, %r764, 0;
	@%p37 bra 	$L__BB0_68;
	ld.global.u32 	%r765, [%rd8+240];
	xor.b32  	%r957, %r957, %r765;
	ld.global.u32 	%r766, [%rd8+244];
	xor.b32  	%r956, %r956, %r766;
	ld.global.u32 	%r767, [%rd8+248];
	xor.b32  	%r955, %r955, %r767;
	ld.global.u32 	%r768, [%rd8+252];
	xor.b32  	%r1046, %r1046, %r768;
	ld.global.u32 	%r769, [%rd8+256];
	xor.b32  	%r953, %r953, %r769;
$L__BB0_68:
	and.b32  	%r771, %r677, 8192;
	setp.eq.s32 	%p38, %r771, 0;
	@%p38 bra 	$L__BB0_70;
	ld.global.u32 	%r772, [%rd8+260];
	xor.b32  	%r957, %r957, %r772;
	ld.global.u32 	%r773, [%rd8+264];
	xor.b32  	%r956, %r956, %r773;
	ld.global.u32 	%r774, [%rd8+268];
	xor.b32  	%r955, %r955, %r774;
	ld.global.u32 	%r775, [%rd8+272];
	xor.b32  	%r1046, %r1046, %r775;
	ld.global.u32 	%r776, [%rd8+276];
	xor.b32  	%r953, %r953, %r776;
$L__BB0_70:
	and.b32  	%r778, %r677, 16384;
	setp.eq.s32 	%p39, %r778, 0;
	@%p39 bra 	$L__BB0_72;
	ld.global.u32 	%r779, [%rd8+280];
	xor.b32  	%r957, %r957, %r779;
	ld.global.u32 	%r780, [%rd8+284];
	xor.b32  	%r956, %r956, %r780;
	ld.global.u32 	%r781, [%rd8+288];
	xor.b32  	%r955, %r955, %r781;
	ld.global.u32 	%r782, [%rd8+292];
	xor.b32  	%r1046, %r1046, %r782;
	ld.global.u32 	%r783, [%rd8+296];
	xor.b32  	%r953, %r953, %r783;
$L__BB0_72:
	and.b32  	%r785, %r677, 32768;
	setp.eq.s32 	%p40, %r785, 0;
	@%p40 bra 	$L__BB0_74;
	ld.global.u32 	%r786, [%rd8+300];
	xor.b32  	%r957, %r957, %r786;
	ld.global.u32 	%r787, [%rd8+304];
	xor.b32  	%r956, %r956, %r787;
	ld.global.u32 	%r788, [%rd8+308];
	xor.b32  	%r955, %r955, %r788;
	ld.global.u32 	%r789, [%rd8+312];
	xor.b32  	%r1046, %r1046, %r789;
	ld.global.u32 	%r790, [%rd8+316];
	xor.b32  	%r953, %r953, %r790;
$L__BB0_74:
	add.s32 	%r1044, %r1044, 16;
	setp.ne.s32 	%p41, %r1044, 32;
	@%p41 bra 	$L__BB0_42;
	mad.lo.s32 	%r791, %r1038, -31, %r194;
	add.s32 	%r1038, %r791, 1;
	setp.ne.s32 	%p42, %r1038, 5;
	@%p42 bra 	$L__BB0_41;
	st.local.u32 	[%rd2+4], %r957;
	st.local.v2.u32 	[%rd2+8], {%r956, %r955};
	st.local.v2.u32 	[%rd2+16], {%r1046, %r953};
	setp.ne.s64 	%p43, %rd5, 3;
	@%p43 bra 	$L__BB0_114;
	mov.b32 	%r953, 0;
	mov.u32 	%r1138, %r953;
	mov.u32 	%r955, %r953;
	mov.u32 	%r956, %r953;
	mov.u32 	%r957, %r953;
	mov.u32 	%r1130, %r953;
$L__BB0_78:
	mul.wide.u32 	%rd21, %r1130, 4;
	add.s64 	%rd22, %rd2, %rd21;
	ld.local.u32 	%r369, [%rd22+4];
	shl.b32 	%r370, %r1130, 5;
	mov.b32 	%r1136, 0;
$L__BB0_79:
	.pragma "nounroll";
	shr.u32 	%r794, %r369, %r1136;
	and.b32  	%r795, %r794, 1;
	setp.eq.b32 	%p44, %r795, 1;
	not.pred 	%p45, %p44;
	add.s32 	%r796, %r370, %r1136;
	mul.lo.s32 	%r797, %r796, 5;
	mul.wide.u32 	%rd23, %r797, 4;
	add.s64 	%rd9, %rd6, %rd23;
	@%p45 bra 	$L__BB0_81;
	ld.global.u32 	%r798, [%rd9];
	xor.b32  	%r957, %r957, %r798;
	ld.global.u32 	%r799, [%rd9+4];
	xor.b32  	%r956, %r956, %r799;
	ld.global.u32 	%r800, [%rd9+8];
	xor.b32  	%r955, %r955, %r800;
	ld.global.u32 	%r801, [%rd9+12];
	xor.b32  	%r1138, %r1138, %r801;
	ld.global.u32 	%r802, [%rd9+16];
	xor.b32  	%r953, %r953, %r802;
$L__BB0_81:
	and.b32  	%r804, %r794, 2;
	setp.eq.s32 	%p46, %r804, 0;
	@%p46 bra 	$L__BB0_83;
	ld.global.u32 	%r805, [%rd9+20];
	xor.b32  	%r957, %r957, %r805;
	ld.global.u32 	%r806, [%rd9+24];
	xor.b32  	%r956, %r956, %r806;
	ld.global.u32 	%r807, [%rd9+28];
	xor.b32  	%r955, %r955, %r807;
	ld.global.u32 	%r808, [%rd9+32];
	xor.b32  	%r1138, %r1138, %r808;
	ld.global.u32 	%r809, [%rd9+36];
	xor.b32  	%r953, %r953, %r809;
$L__BB0_83:
	and.b32  	%r811, %r794, 4;
	setp.eq.s32 	%p47, %r811, 0;
	@%p47 bra 	$L__BB0_85;
	ld.global.u32 	%r812, [%rd9+40];
	xor.b32  	%r957, %r957, %r812;
	ld.global.u32 	%r813, [%rd9+44];
	xor.b32  	%r956, %r956, %r813;
	ld.global.u32 	%r814, [%rd9+48];
	xor.b32  	%r955, %r955, %r814;
	ld.global.u32 	%r815, [%rd9+52];
	xor.b32  	%r1138, %r1138, %r815;
	ld.global.u32 	%r816, [%rd9+56];
	xor.b32  	%r953, %r953, %r816;
$L__BB0_85:
	and.b32  	%r818, %r794, 8;
	setp.eq.s32 	%p48, %r818, 0;
	@%p48 bra 	$L__BB0_87;
	ld.global.u32 	%r819, [%rd9+60];
	xor.b32  	%r957, %r957, %r819;
	ld.global.u32 	%r820, [%rd9+64];
	xor.b32  	%r956, %r956, %r820;
	ld.global.u32 	%r821, [%rd9+68];
	xor.b32  	%r955, %r955, %r821;
	ld.global.u32 	%r822, [%rd9+72];
	xor.b32  	%r1138, %r1138, %r822;
	ld.global.u32 	%r823, [%rd9+76];
	xor.b32  	%r953, %r953, %r823;
$L__BB0_87:
	and.b32  	%r825, %r794, 16;
	setp.eq.s32 	%p49, %r825, 0;
	@%p49 bra 	$L__BB0_89;
	ld.global.u32 	%r826, [%rd9+80];
	xor.b32  	%r957, %r957, %r826;
	ld.global.u32 	%r827, [%rd9+84];
	xor.b32  	%r956, %r956, %r827;
	ld.global.u32 	%r828, [%rd9+88];
	xor.b32  	%r955, %r955, %r828;
	ld.global.u32 	%r829, [%rd9+92];
	xor.b32  	%r1138, %r1138, %r829;
	ld.global.u32 	%r830, [%rd9+96];
	xor.b32  	%r953, %r953, %r830;
$L__BB0_89:
	and.b32  	%r832, %r794, 32;
	setp.eq.s32 	%p50, %r832, 0;
	@%p50 bra 	$L__BB0_91;
	ld.global.u32 	%r833, [%rd9+100];
	xor.b32  	%r957, %r957, %r833;
	ld.global.u32 	%r834, [%rd9+104];
	xor.b32  	%r956, %r956, %r834;
	ld.global.u32 	%r835, [%rd9+108];
	xor.b32  	%r955, %r955, %r835;
	ld.global.u32 	%r836, [%rd9+112];
	xor.b32  	%r1138, %r1138, %r836;
	ld.global.u32 	%r837, [%rd9+116];
	xor.b32  	%r953, %r953, %r837;
$L__BB0_91:
	and.b32  	%r839, %r794, 64;
	setp.eq.s32 	%p51, %r839, 0;
	@%p51 bra 	$L__BB0_93;
	ld.global.u32 	%r840, [%rd9+120];
	xor.b32  	%r957, %r957, %r840;
	ld.global.u32 	%r841, [%rd9+124];
	xor.b32  	%r956, %r956, %r841;
	ld.global.u32 	%r842, [%rd9+128];
	xor.b32  	%r955, %r955, %r842;
	ld.global.u32 	%r843, [%rd9+132];
	xor.b32  	%r1138, %r1138, %r843;
	ld.global.u32 	%r844, [%rd9+136];
	xor.b32  	%r953, %r953, %r844;
$L__BB0_93:
	and.b32  	%r846, %r794, 128;
	setp.eq.s32 	%p52, %r846, 0;
	@%p52 bra 	$L__BB0_95;
	ld.global.u32 	%r847, [%rd9+140];
	xor.b32  	%r957, %r957, %r847;
	ld.global.u32 	%r848, [%rd9+144];
	xor.b32  	%r956, %r956, %r848;
	ld.global.u32 	%r849, [%rd9+148];
	xor.b32  	%r955, %r955, %r849;
	ld.global.u32 	%r850, [%rd9+152];
	xor.b32  	%r1138, %r1138, %r850;
	ld.global.u32 	%r851, [%rd9+156];
	xor.b32  	%r953, %r953, %r851;
$L__BB0_95:
	and.b32  	%r853, %r794, 256;
	setp.eq.s32 	%p53, %r853, 0;
	@%p53 bra 	$L__BB0_97;
	ld.global.u32 	%r854, [%rd9+160];
	xor.b32  	%r957, %r957, %r854;
	ld.global.u32 	%r855, [%rd9+164];
	xor.b32  	%r956, %r956, %r855;
	ld.global.u32 	%r856, [%rd9+168];
	xor.b32  	%r955, %r955, %r856;
	ld.global.u32 	%r857, [%rd9+172];
	xor.b32  	%r1138, %r1138, %r857;
	ld.global.u32 	%r858, [%rd9+176];
	xor.b32  	%r953, %r953, %r858;
$L__BB0_97:
	and.b32  	%r860, %r794, 512;
	setp.eq.s32 	%p54, %r860, 0;
	@%p54 bra 	$L__BB0_99;
	ld.global.u32 	%r861, [%rd9+180];
	xor.b32  	%r957, %r957, %r861;
	ld.global.u32 	%r862, [%rd9+184];
	xor.b32  	%r956, %r956, %r862;
	ld.global.u32 	%r863, [%rd9+188];
	xor.b32  	%r955, %r955, %r863;
	ld.global.u32 	%r864, [%rd9+192];
	xor.b32  	%r1138, %r1138, %r864;
	ld.global.u32 	%r865, [%rd9+196];
	xor.b32  	%r953, %r953, %r865;
$L__BB0_99:
	and.b32  	%r867, %r794, 1024;
	setp.eq.s32 	%p55, %r867, 0;
	@%p55 bra 	$L__BB0_101;
	ld.global.u32 	%r868, [%rd9+200];
	xor.b32  	%r957, %r957, %r868;
	ld.global.u32 	%r869, [%rd9+204];
	xor.b32  	%r956, %r956, %r869;
	ld.global.u32 	%r870, [%rd9+208];
	xor.b32  	%r955, %r955, %r870;
	ld.global.u32 	%r871, [%rd9+212];
	xor.b32  	%r1138, %r1138, %r871;
	ld.global.u32 	%r872, [%rd9+216];
	xor.b32  	%r953, %r953, %r872;
$L__BB0_101:
	and.b32  	%r874, %r794, 2048;
	setp.eq.s32 	%p56, %r874, 0;
	@%p56 bra 	$L__BB0_103;
	ld.global.u32 	%r875, [%rd9+220];
	xor.b32  	%r957, %r957, %r875;
	ld.global.u32 	%r876, [%rd9+224];
	xor.b32  	%r956, %r956, %r876;
	ld.global.u32 	%r877, [%rd9+228];
	xor.b32  	%r955, %r955, %r877;
	ld.global.u32 	%r878, [%rd9+232];
	xor.b32  	%r1138, %r1138, %r878;
	ld.global.u32 	%r879, [%rd9+236];
	xor.b32  	%r953, %r953, %r879;
$L__BB0_103:
	and.b32  	%r881, %r794, 4096;
	setp.eq.s32 	%p57, %r881, 0;
	@%p57 bra 	$L__BB0_105;
	ld.global.u32 	%r882, [%rd9+240];
	xor.b32  	%r957, %r957, %r882;
	ld.global.u32 	%r883, [%rd9+244];
	xor.b32  	%r956, %r956, %r883;
	ld.global.u32 	%r884, [%rd9+248];
	xor.b32  	%r955, %r955, %r884;
	ld.global.u32 	%r885, [%rd9+252];
	xor.b32  	%r1138, %r1138, %r885;
	ld.global.u32 	%r886, [%rd9+256];
	xor.b32  	%r953, %r953, %r886;
$L__BB0_105:
	and.b32  	%r888, %r794, 8192;
	setp.eq.s32 	%p58, %r888, 0;
	@%p58 bra 	$L__BB0_107;
	ld.global.u32 	%r889, [%rd9+260];
	xor.b32  	%r957, %r957, %r889;
	ld.global.u32 	%r890, [%rd9+264];
	xor.b32  	%r956, %r956, %r890;
	ld.global.u32 	%r891, [%rd9+268];
	xor.b32  	%r955, %r955, %r891;
	ld.global.u32 	%r892, [%rd9+272];
	xor.b32  	%r1138, %r1138, %r892;
	ld.global.u32 	%r893, [%rd9+276];
	xor.b32  	%r953, %r953, %r893;
$L__BB0_107:
	and.b32  	%r895, %r794, 16384;
	setp.eq.s32 	%p59, %r895, 0;
	@%p59 bra 	$L__BB0_109;
	ld.global.u32 	%r896, [%rd9+280];
	xor.b32  	%r957, %r957, %r896;
	ld.global.u32 	%r897, [%rd9+284];
	xor.b32  	%r956, %r956, %r897;
	ld.global.u32 	%r898, [%rd9+288];
	xor.b32  	%r955, %r955, %r898;
	ld.global.u32 	%r899, [%rd9+292];
	xor.b32  	%r1138, %r1138, %r899;
	ld.global.u32 	%r900, [%rd9+296];
	xor.b32  	%r953, %r953, %r900;
$L__BB0_109:
	and.b32  	%r902, %r794, 32768;
	setp.eq.s32 	%p60, %r902, 0;
	@%p60 bra 	$L__BB0_111;
	ld.global.u32 	%r903, [%rd9+300];
	xor.b32  	%r957, %r957, %r903;
	ld.global.u32 	%r904, [%rd9+304];
	xor.b32  	%r956, %r956, %r904;
	ld.global.u32 	%r905, [%rd9+308];
	xor.b32  	%r955, %r955, %r905;
	ld.global.u32 	%r906, [%rd9+312];
	xor.b32  	%r1138, %r1138, %r906;
	ld.global.u32 	%r907, [%rd9+316];
	xor.b32  	%r953, %r953, %r907;
$L__BB0_111:
	add.s32 	%r1136, %r1136, 16;
	setp.ne.s32 	%p61, %r1136, 32;
	@%p61 bra 	$L__BB0_79;
	mad.lo.s32 	%r908, %r1130, -31, %r370;
	add.s32 	%r1130, %r908, 1;
	setp.ne.s32 	%p62, %r1130, 5;
	@%p62 bra 	$L__BB0_78;
	st.local.u32 	[%rd2+4], %r957;
	st.local.v2.u32 	[%rd2+8], {%r956, %r955};
	st.local.v2.u32 	[%rd2+16], {%r1138, %r953};
$L__BB0_114:
	shr.u64 	%rd25, %rd4, 2;
	add.s32 	%r940, %r940, 1;
	setp.gt.u64 	%p63, %rd4, 3;
	@%p63 bra 	$L__BB0_2;
$L__BB0_115:
	mad.lo.s64 	%rd24, %rd3, 24, %rd1;
	shr.u32 	%r909, %r957, 2;
	xor.b32  	%r910, %r909, %r957;
	shl.b32 	%r911, %r953, 4;
	shl.b32 	%r912, %r910, 1;
	xor.b32  	%r913, %r912, %r911;
	xor.b32  	%r914, %r913, %r910;
	xor.b32  	%r915, %r914, %r953;
	add.s32 	%r916, %r1, %r915;
	add.s32 	%r917, %r916, 362437;
	cvt.rn.f32.u32 	%f1, %r917;
	fma.rn.f32 	%f2, %f1, 0f2F800000, 0f2F000000;
	ld.global.f32 	%f3, [%rd24+12];
	add.f32 	%f4, %f3, %f2;
	st.global.f32 	[%rd24+12], %f4;
	shr.u32 	%r918, %r956, 2;
	xor.b32  	%r919, %r918, %r956;
	shl.b32 	%r920, %r915, 4;
	shl.b32 	%r921, %r919, 1;
	xor.b32  	%r922, %r921, %r920;
	xor.b32  	%r923, %r922, %r919;
	xor.b32  	%r924, %r923, %r915;
	add.s32 	%r925, %r1, %r924;
	add.s32 	%r926, %r925, 724874;
	cvt.rn.f32.u32 	%f5, %r926;
	fma.rn.f32 	%f6, %f5, 0f2F800000, 0f2F000000;
	ld.global.f32 	%f7, [%rd24+16];
	add.f32 	%f8, %f7, %f6;
	st.global.f32 	[%rd24+16], %f8;
	shr.u32 	%r927, %r955, 2;
	xor.b32  	%r928, %r927, %r955;
	shl.b32 	%r929, %r924, 4;
	shl.b32 	%r930, %r928, 1;
	xor.b32  	%r931, %r930, %r929;
	xor.b32  	%r932, %r931, %r928;
	xor.b32  	%r933, %r932, %r924;
	add.s32 	%r934, %r1, %r933;
	add.s32 	%r935, %r934, 1087311;
	cvt.rn.f32.u32 	%f9, %r935;
	fma.rn.f32 	%f10, %f9, 0f2F800000, 0f2F000000;
	ld.global.f32 	%f11, [%rd24+20];
	add.f32 	%f12, %f11, %f10;
	st.global.f32 	[%rd24+20], %f12;
	ld.global.f32 	%f13, [%rd24];
	add.f32 	%f14, %f4, %f13;
	st.global.f32 	[%rd24], %f14;
	ld.global.f32 	%f15, [%rd24+4];
	add.f32 	%f16, %f8, %f15;
	st.global.f32 	[%rd24+4], %f16;
	ld.global.f32 	%f17, [%rd24+8];
	add.f32 	%f18, %f12, %f17;
	st.global.f32 	[%rd24+8], %f18;
	ret;

}


// ===== COMPILED SASS (sm_100) =====

	.target	sm_100

	.elftype	@"ET_EXEC"


//--------------------- .note.nv.tkinfo           --------------------------
	.section	.note.nv.tkinfo,"",@"SHT_NOTE"
	.sectionflags	@"SHF_NOTE_NV_TKINFO"
	.tkinfo
        /*0018*/ 	.word	0x00000002
        /*0030*/ 	.string	""
        /*0030*/ 	.string	"ptxas"
        /*0030*/ 	.string	"Cuda compilation tools, release 13.0, V13.0.88"
        /*0030*/ 	.string	"Build cuda_13.0.r13.0/compiler.36424714_0"
        /*0030*/ 	.string	"-arch sm_100 -m 64 "



//--------------------- .note.nv.cuinfo           --------------------------
	.section	.note.nv.cuinfo,"",@"SHT_NOTE"
	.sectionflags	@"SHF_NOTE_NV_CUINFO"
        /*0018*/ 	.short	0x0002
        /*001a*/ 	.short	0x0064
        /*001c*/ 	.short	0x0082
	.zero		2


//--------------------- .nv.info                  --------------------------
	.section	.nv.info,"",@"SHT_CUDA_INFO"
	.align	4


	//----- nvinfo : EIATTR_REGCOUNT
	.align		4
        /*0000*/ 	.byte	0x04, 0x2f
        /*0002*/ 	.short	(.L_10 - .L_9)
	.align		4
.L_9:
        /*0004*/ 	.word	index@(_Z8simulateP8Particle)
        /*0008*/ 	.word	0x0000001f


	//----- nvinfo : EIATTR_FRAME_SIZE
	.align		4
.L_10:
        /*000c*/ 	.byte	0x04, 0x11
        /*000e*/ 	.short	(.L_12 - .L_11)
	.align		4
.L_11:
        /*0010*/ 	.word	index@(_Z8simulateP8Particle)
        /*0014*/ 	.word	0x00000030


	//----- nvinfo : EIATTR_MIN_STACK_SIZE
	.align		4
.L_12:
        /*0018*/ 	.byte	0x04, 0x12
        /*001a*/ 	.short	(.L_14 - .L_13)
	.align		4
.L_13:
        /*001c*/ 	.word	index@(_Z8simulateP8Particle)
        /*0020*/ 	.word	0x00000030
.L_14:


//--------------------- .nv.compat                --------------------------
	.section	.nv.compat,"",@"SHT_CUDA_COMPAT_INFO"
	.align	4
        /*0000*/ 	.byte	0x02, 0x09, 0x00, 0x00, 0x02, 0x02, 0x01, 0x00, 0x02, 0x05, 0x05, 0x00, 0x03, 0x07, 0x01, 0x01
        /*0010*/ 	.byte	0x02, 0x03, 0x00, 0x00, 0x02, 0x06, 0x01, 0x00, 0x04, 0x0b, 0x08, 0x00, 0x09, 0x00, 0x00, 0x00
        /*0020*/ 	.byte	0x00, 0x00, 0x00, 0x00


//--------------------- .nv.info._Z8simulateP8Particle --------------------------
	.section	.nv.info._Z8simulateP8Particle,"",@"SHT_CUDA_INFO"
	.sectionflags	@""
	.align	4


	//----- nvinfo : EIATTR_CUDA_API_VERSION
	.align		4
        /*0000*/ 	.byte	0x04, 0x37
        /*0002*/ 	.short	(.L_16 - .L_15)
.L_15:
        /*0004*/ 	.word	0x00000082


	//----- nvinfo : EIATTR_KPARAM_INFO
	.align		4
.L_16:
        /*0008*/ 	.byte	0x04, 0x17
        /*000a*/ 	.short	(.L_18 - .L_17)
.L_17:
        /*000c*/ 	.word	0x00000000
        /*0010*/ 	.short	0x0000
        /*0012*/ 	.short	0x0000
        /*0014*/ 	.byte	0x00, 0xf5, 0x21, 0x00


	//----- nvinfo : EIATTR_SPARSE_MMA_MASK
	.align		4
.L_18:
        /*0018*/ 	.byte	0x03, 0x50
        /*001a*/ 	.short	0x0000


	//----- nvinfo : EIATTR_MAXREG_COUNT
	.align		4
        /*001c*/ 	.byte	0x03, 0x1b
        /*001e*/ 	.short	0x00ff


	//----- nvinfo : EIATTR_MERCURY_ISA_VERSION
	.align		4
        /*0020*/ 	.byte	0x03, 0x5f
        /*0022*/ 	.short	0x0101


	//----- nvinfo : EIATTR_VRC_CTA_INIT_COUNT
	.align		4
        /*0024*/ 	.byte	0x02, 0x4a
	.zero		1
	.zero		1


	//----- nvinfo : EIATTR_EXIT_INSTR_OFFSETS
	.align		4
        /*0028*/ 	.byte	0x04, 0x1c
        /*002a*/ 	.short	(.L_20 - .L_19)


	//   ....[0]....
.L_19:
        /*002c*/ 	.word	0x000029c0


	//----- nvinfo : EIATTR_CRS_STACK_SIZE
	.align		4
.L_20:
        /*0030*/ 	.byte	0x04, 0x1e
        /*0032*/ 	.short	(.L_22 - .L_21)
.L_21:
        /*0034*/ 	.word	0x00000000


	//----- nvinfo : EIATTR_CBANK_PARAM_SIZE
	.align		4
.L_22:
        /*0038*/ 	.byte	0x03, 0x19
        /*003a*/ 	.short	0x0008


	//----- nvinfo : EIATTR_PARAM_CBANK
	.align		4
        /*003c*/ 	.byte	0x04, 0x0a
        /*003e*/ 	.short	(.L_24 - .L_23)
	.align		4
.L_23:
        /*0040*/ 	.word	index@(.nv.constant0._Z8simulateP8Particle)
        /*0044*/ 	.short	0x0380
        /*0046*/ 	.short	0x0008


	//----- nvinfo : EIATTR_SW_WAR
	.align		4
.L_24:
        /*0048*/ 	.byte	0x04, 0x36
        /*004a*/ 	.short	(.L_26 - .L_25)
.L_25:
        /*004c*/ 	.word	0x00000008
.L_26:


//--------------------- .nv.callgraph             --------------------------
	.section	.nv.callgraph,"",@"SHT_CUDA_CALLGRAPH"
	.align	4
	.sectionentsize	8
	.align		4
        /*0000*/ 	.word	0x00000000
	.align		4
        /*0004*/ 	.word	0xffffffff
	.align		4
        /*0008*/ 	.word	0x00000000
	.align		4
        /*000c*/ 	.word	0xfffffffe
	.align		4
        /*0010*/ 	.word	0x00000000
	.align		4
        /*0014*/ 	.word	0xfffffffd
	.align		4
        /*0018*/ 	.word	0x00000000
	.align		4
        /*001c*/ 	.word	0xfffffffc


//--------------------- .nv.constant4             --------------------------
	.section	.nv.constant4,"a",@progbits
	.align	8
	.align		8
.nv.constant4:
        /*0000*/ 	.dword	precalc_xorwow_matrix
	.align		8
        /*0008*/ 	.dword	precalc_xorwow_offset_matrix
	.align		8
        /*0010*/ 	.dword	mrg32k3aM1
	.align		8
        /*0018*/ 	.dword	mrg32k3aM2
	.align		8
        /*0020*/ 	.dword	mrg32k3aM1SubSeq
	.align		8
        /*0028*/ 	.dword	mrg32k3aM2SubSeq
	.align		8
        /*0030*/ 	.dword	mrg32k3aM1Seq
	.align		8
        /*0038*/ 	.dword	mrg32k3aM2Seq


//--------------------- .nv.constant3             --------------------------
	.section	.nv.constant3,"a",@progbits
	.align	8
.nv.constant3:
	.type		__cr_lgamma_table,@object
	.size		__cr_lgamma_table,(.L_8 - __cr_lgamma_table)
__cr_lgamma_table:
        /*0000*/ 	.byte	0x00, 0x00, 0x00, 0x00, 0x00, 0x00, 0x00, 0x00, 0x00, 0x00, 0x00, 0x00, 0x00, 0x00, 0x00, 0x00
        /*0010*/ 	.byte	0xef, 0x39, 0xfa, 0xfe, 0x42, 0x2e, 0xe6, 0x3f, 0x02, 0x20, 0x2a, 0xfa, 0x0b, 0xab, 0xfc, 0x3f
        /*0020*/ 	.byte	0xf9, 0x2c, 0x92, 0x7c, 0xa7, 0x6c, 0x09, 0x40, 0xc9, 0x79, 0x44, 0x3c, 0x64, 0x26, 0x13, 0x40
        /*0030*/ 	.byte	0xca, 0x01, 0xcf, 0x3a, 0x27, 0x51, 0x1a, 0x40, 0x30, 0xcc, 0x2d, 0xf3, 0xe1, 0x0c, 0x21, 0x40
        /*0040*/ 	.byte	0x0d, 0xb7, 0xfc, 0x82, 0x8e, 0x35, 0x25, 0x40
.L_8:


//--------------------- .text._Z8simulateP8Particle --------------------------
	.section	.text._Z8simulateP8Particle,"ax",@progbits
	.align	128
        .global         _Z8simulateP8Particle
        .type           _Z8simulateP8Particle,@function
        .size           _Z8simulateP8Particle,(.L_x_12 - _Z8simulateP8Particle)
        .other          _Z8simulateP8Particle,@"STO_CUDA_ENTRY STV_DEFAULT"
_Z8simulateP8Particle:
.text._Z8simulateP8Particle:
[----:B------:R-:W0:Y:S01]  /*0000*/  LDC R1, c[0x0][0x37c] ;  /* 0x0000df00ff017b82 */ /* 0x000e220000000800 */
[----:B------:R-:W1:Y:S07]  /*0010*/  S2R R10, SR_TID.X ;  /* 0x00000000000a7919 */ /* 0x000e6e0000002100 */
[----:B------:R-:W1:Y:S01]  /*0020*/  S2UR UR4, SR_CTAID.X ;  /* 0x00000000000479c3 */ /* 0x000e620000002500 */
[----:B------:R-:W-:Y:S01]  /*0030*/  IMAD.MOV.U32 R5, RZ, RZ, -0x266e14b1 ;  /* 0xd991eb4fff057424 */ /* 0x000fe200078e00ff */
[----:B------:R-:W2:Y:S01]  /*0040*/  LDCU.64 UR6, c[0x0][0x358] ;  /* 0x00006b00ff0677ac */ /* 0x000ea20008000a00 */
[----:B0-----:R-:W-:Y:S01]  /*0050*/  VIADD R1, R1, 0xffffffd0 ;  /* 0xffffffd001017836 */ /* 0x001fe20000000000 */
[----:B------:R-:W-:Y:S04]  /*0060*/  BSSY.RECONVERGENT B0, `(.L_x_0) ;  /* 0x0000263000007945 */ /* 0x000fe80003800200 */
[----:B------:R-:W1:Y:S02]  /*0070*/  LDC R3, c[0x0][0x360] ;  /* 0x0000d800ff037b82 */ /* 0x000e640000000800 */
[----:B-1----:R-:W-:-:S05]  /*0080*/  IMAD R10, R3, UR4, R10 ;  /* 0x00000004030a7c24 */ /* 0x002fca000f8e020a */
[C---:B------:R-:W-:Y:S02]  /*0090*/  LOP3.LUT R0, R10.reuse, 0xaad26b49, RZ, 0x3c, !PT ;  /* 0xaad26b490a007812 */ /* 0x040fe400078e3cff */
[----:B------:R-:W-:-:S03]  /*00a0*/  ISETP.GT.AND P0, PT, R10, -0x1, PT ;  /* 0xffffffff0a00780c */ /* 0x000fc60003f04270 */
[----:B------:R-:W-:Y:S01]  /*00b0*/  IMAD R0, R0, 0x4182bed5, RZ ;  /* 0x4182bed500007824 */ /* 0x000fe200078e02ff */
[----:B------:R-:W-:Y:S02]  /*00c0*/  SEL R5, R5, 0x8bf16996, P0 ;  /* 0x8bf1699605057807 */ /* 0x000fe40000000000 */
[----:B------:R-:W-:Y:S01]  /*00d0*/  ISETP.NE.AND P0, PT, R10, RZ, PT ;  /* 0x000000ff0a00720c */ /* 0x000fe20003f05270 */
[C---:B------:R-:W-:Y:S01]  /*00e0*/  VIADD R7, R0.reuse, 0x583f19 ;  /* 0x00583f1900077836 */ /* 0x040fe20000000000 */
[C---:B------:R-:W-:Y:S01]  /*00f0*/  IADD3 R4, PT, PT, R5.reuse, 0x64f0c9, R0 ;  /* 0x0064f0c905047810 */ /* 0x040fe20007ffe000 */
[C---:B------:R-:W-:Y:S01]  /*0100*/  VIADD R3, R5.reuse, 0x1f123bb5 ;  /* 0x1f123bb505037836 */ /* 0x040fe20000000000 */
[----:B------:R-:W-:Y:S01]  /*0110*/  LOP3.LUT R6, R5, 0x5491333, RZ, 0x3c, !PT ;  /* 0x0549133305067812 */ /* 0x000fe200078e3cff */
[C---:B------:R-:W-:Y:S01]  /*0120*/  VIADD R5, R0.reuse, 0x75bcd15 ;  /* 0x075bcd1500057836 */ /* 0x040fe20000000000 */
[----:B------:R-:W-:Y:S02]  /*0130*/  LOP3.LUT R2, R0, 0x159a55e5, RZ, 0x3c, !PT ;  /* 0x159a55e500027812 */ /* 0x000fe400078e3cff */
[----:B------:R-:W-:Y:S01]  /*0140*/  SHF.R.S32.HI R0, RZ, 0x1f, R10 ;  /* 0x0000001fff007819 */ /* 0x000fe2000001140a */
[----:B------:R0:W-:Y:S04]  /*0150*/  STL.64 [R1+0x10], R6 ;  /* 0x0000100601007387 */ /* 0x0001e80000100a00 */
[----:B------:R0:W-:Y:S04]  /*0160*/  STL.64 [R1], R4 ;  /* 0x0000000401007387 */ /* 0x0001e80000100a00 */
[----:B------:R0:W-:Y:S01]  /*0170*/  STL.64 [R1+0x8], R2 ;  /* 0x0000080201007387 */ /* 0x0001e20000100a00 */
[----:B--2---:R-:W-:Y:S05]  /*0180*/  @!P0 BRA `(.L_x_1) ;  /* 0x0000002400408947 */ /* 0x004fea0003800000 */
[----:B------:R-:W-:Y:S02]  /*0190*/  IMAD.MOV.U32 R11, RZ, RZ, RZ ;  /* 0x000000ffff0b7224 */ /* 0x000fe400078e00ff */
[----:B------:R-:W-:Y:S02]  /*01a0*/  IMAD.MOV.U32 R14, RZ, RZ, R10 ;  /* 0x000000ffff0e7224 */ /* 0x000fe400078e000a */
[----:B------:R-:W-:-:S07]  /*01b0*/  IMAD.MOV.U32 R15, RZ, RZ, R0 ;  /* 0x000000ffff0f7224 */ /* 0x000fce00078e0000 */
.L_x_10:
[----:B------:R-:W-:Y:S01]  /*01c0*/  LOP3.LUT R21, R14, 0x3, RZ, 0xc0, !PT ;  /* 0x000000030e157812 */ /* 0x000fe200078ec0ff */
[----:B------:R-:W-:Y:S03]  /*01d0*/  BSSY.RECONVERGENT B1, `(.L_x_2) ;  /* 0x0000245000017945 */ /* 0x000fe60003800200 */
[----:B------:R-:W-:-:S04]  /*01e0*/  ISETP.NE.U32.AND P0, PT, R21, RZ, PT ;  /* 0x000000ff1500720c */ /* 0x000fc80003f05070 */
[----:B------:R-:W-:-:S13]  /*01f0*/  ISETP.NE.AND.EX P0, PT, RZ, RZ, PT, P0 ;  /* 0x000000ffff00720c */ /* 0x000fda0003f05300 */
[----:B-123--:R-:W-:Y:S05]  /*0200*/  @!P0 BRA `(.L_x_3) ;  /* 0x0000002400048947 */ /* 0x00efea0003800000 */
[----:B------:R-:W1:Y:S01]  /*0210*/  LDC.64 R8, c[0x4][RZ] ;  /* 0x01000000ff087b82 */ /* 0x000e620000000a00 */
[----:B------:R-:W-:Y:S01]  /*0220*/  IMAD.MOV.U32 R16, RZ, RZ, RZ ;  /* 0x000000ffff107224 */ /* 0x000fe200078e00ff */
[----:B0-----:R-:W-:Y:S02]  /*0230*/  CS2R R6, SRZ ;  /* 0x0000000000067805 */ /* 0x001fe4000001ff00 */
[----:B------:R-:W-:Y:S01]  /*0240*/  CS2R R2, SRZ ;  /* 0x0000000000027805 */ /* 0x000fe2000001ff00 */
[----:B------:R-:W-:Y:S02]  /*0250*/  IMAD.MOV.U32 R5, RZ, RZ, RZ ;  /* 0x000000ffff057224 */ /* 0x000fe400078e00ff */
[----:B-1----:R-:W-:-:S07]  /*0260*/  IMAD.WIDE.U32 R8, R11, 0xc80, R8 ;  /* 0x00000c800b087825 */ /* 0x002fce00078e0008 */
.L_x_5:
[----:B------:R-:W-:-:S06]  /*0270*/  IMAD R17, R16, 0x4, R1 ;  /* 0x0000000410117824 */ /* 0x000fcc00078e0201 */
[----:B------:R-:W5:Y:S01]  /*0280*/  LDL R17, [R17+0x4] ;  /* 0x0000040011117983 */ /* 0x000f620000100800 */
[----:B------:R-:W-:Y:S01]  /*0290*/  IMAD.SHL.U32 R18, R16, 0x20, RZ ;  /* 0x0000002010127824 */ /* 0x000fe200078e00ff */
[----:B------:R-:W-:-:S06]  /*02a0*/  UMOV UR4, URZ ;  /* 0x000000ff00047c82 */ /* 0x000fcc0008000000 */
.L_x_4:
[----:B-----5:R-:W-:Y:S01]  /*02b0*/  SHF.R.U32.HI R24, RZ, UR4, R17 ;  /* 0x00000004ff187c19 */ /* 0x020fe20008011611 */
[----:B------:R-:W-:-:S03]  /*02c0*/  VIADD R12, R18, UR4 ;  /* 0x00000004120c7c36 */ /* 0x000fc60008000000 */
[----:B------:R-:W-:-:S04]  /*02d0*/  LOP3.LUT R13, R24, 0x1, RZ, 0xc0, !PT ;  /* 0x00000001180d7812 */ /* 0x000fc800078ec0ff */
[----:B------:R-:W-:Y:S01]  /*02e0*/  ISETP.NE.U32.AND P0, PT, R13, 0x1, PT ;  /* 0x000000010d00780c */ /* 0x000fe20003f05070 */
[----:B------:R-:W-:-:S03]  /*02f0*/  IMAD R13, R12, 0x5, RZ ;  /* 0x000000050c0d7824 */ /* 0x000fc600078e02ff */
[----:B------:R-:W-:Y:S01]  /*0300*/  R2P PR, R24, 0x7e ;  /* 0x0000007e18007804 */ /* 0x000fe20000000000 */
[----:B------:R-:W-:-:S08]  /*0310*/  IMAD.WIDE.U32 R12, R13, 0x4, R8 ;  /* 0x000000040d0c7825 */ /* 0x000fd000078e0008 */
[----:B------:R-:W2:Y:S04]  /*0320*/  @!P0 LDG.E R22, desc[UR6][R12.64+0x10] ;  /* 0x000010060c168981 */ /* 0x000ea8000c1e1900 */
[----:B------:R-:W3:Y:S04]  /*0330*/  @P1 LDG.E R26, desc[UR6][R12.64+0x24] ;  /* 0x000024060c1a1981 */ /* 0x000ee8000c1e1900 */
[----:B------:R-:W4:Y:S04]  /*0340*/  @P2 LDG.E R28, desc[UR6][R12.64+0x38] ;  /* 0x000038060c1c2981 */ /* 0x000f28000c1e1900 */
[----:B------:R-:W4:Y:S04]  /*0350*/  @!P0 LDG.E R20, desc[UR6][R12.64] ;  /* 0x000000060c148981 */ /* 0x000f28000c1e1900 */
[----:B------:R-:W4:Y:S04]  /*0360*/  @P3 LDG.E R19, desc[UR6][R12.64+0x4c] ;  /* 0x00004c060c133981 */ /* 0x000f28000c1e1900 */
[----:B------:R-:W4:Y:S04]  /*0370*/  @!P0 LDG.E R23, desc[UR6][R12.64+0xc] ;  /* 0x00000c060c178981 */ /* 0x000f28000c1e1900 */
[----:B------:R-:W4:Y:S01]  /*0380*/  @P4 LDG.E R25, desc[UR6][R12.64+0x54] ;  /* 0x000054060c194981 */ /* 0x000f22000c1e1900 */
[----:B--2---:R-:W-:-:S03]  /*0390*/  @!P0 LOP3.LUT R7, R7, R22, RZ, 0x3c, !PT ;  /* 0x0000001607078212 */ /* 0x004fc600078e3cff */
[----:B------:R-:W2:Y:S01]  /*03a0*/  @P4 LDG.E R22, desc[UR6][R12.64+0x60] ;  /* 0x000060060c164981 */ /* 0x000ea2000c1e1900 */
[----:B---3--:R-:W-:-:S03]  /*03b0*/  @P1 LOP3.LUT R7, R7, R26, RZ, 0x3c, !PT ;  /* 0x0000001a07071212 */ /* 0x008fc600078e3cff */
[----:B------:R-:W3:Y:S01]  /*03c0*/  @P5 LDG.E R26, desc[UR6][R12.64+0x74] ;  /* 0x000074060c1a5981 */ /* 0x000ee2000c1e1900 */
[----:B----4-:R-:W-:Y:S02]  /*03d0*/  @P2 LOP3.LUT R7, R7, R28, RZ, 0x3c, !PT ;  /* 0x0000001c07072212 */ /* 0x010fe400078e3cff */
[----:B------:R-:W-:Y:S02]  /*03e0*/  @!P0 LOP3.LUT R5, R5, R20, RZ, 0x3c, !PT ;  /* 0x0000001405058212 */ /* 0x000fe400078e3cff */
[----:B------:R-:W4:Y:S01]  /*03f0*/  @!P0 LDG.E R20, desc[UR6][R12.64+0x8] ;  /* 0x000008060c148981 */ /* 0x000f22000c1e1900 */
[----:B------:R-:W-:-:S03]  /*0400*/  @P3 LOP3.LUT R7, R7, R19, RZ, 0x3c, !PT ;  /* 0x0000001307073212 */ /* 0x000fc600078e3cff */
[----:B------:R-:W3:Y:S01]  /*0410*/  @!P0 LDG.E R19, desc[UR6][R12.64+0x4] ;  /* 0x000004060c138981 */ /* 0x000ee2000c1e1900 */
[----:B------:R-:W-:-:S03]  /*0420*/  @!P0 LOP3.LUT R6, R6, R23, RZ, 0x3c, !PT ;  /* 0x0000001706068212 */ /* 0x000fc600078e3cff */
[----:B------:R-:W3:Y:S01]  /*0430*/  @P1 LDG.E R23, desc[UR6][R12.64+0x20] ;  /* 0x000020060c171981 */ /* 0x000ee2000c1e1900 */
[----:B--2---:R-:W-:-:S03]  /*0440*/  @P4 LOP3.LUT R7, R7, R22, RZ, 0x3c, !PT ;  /* 0x0000001607074212 */ /* 0x004fc600078e3cff */
[----:B------:R-:W2:Y:S01]  /*0450*/  @P1 LDG.E R22, desc[UR6][R12.64+0x1c] ;  /* 0x00001c060c161981 */ /* 0x000ea2000c1e1900 */
[----:B----4-:R-:W-:-:S03]  /*0460*/  @!P0 LOP3.LUT R3, R3, R20, RZ, 0x3c, !PT ;  /* 0x0000001403038212 */ /* 0x010fc600078e3cff */
[----:B------:R-:W4:Y:S01]  /*0470*/  @P1 LDG.E R20, desc[UR6][R12.64+0x14] ;  /* 0x000014060c141981 */ /* 0x000f22000c1e1900 */
[----:B---3--:R-:W-:-:S03]  /*0480*/  @!P0 LOP3.LUT R2, R2, R19, RZ, 0x3c, !PT ;  /* 0x0000001302028212 */ /* 0x008fc600078e3cff */
[----:B------:R-:W3:Y:S01]  /*0490*/  @P1 LDG.E R19, desc[UR6][R12.64+0x18] ;  /* 0x000018060c131981 */ /* 0x000ee2000c1e1900 */
[----:B------:R-:W-:-:S03]  /*04a0*/  @P5 LOP3.LUT R7, R7, R26, RZ, 0x3c, !PT ;  /* 0x0000001a07075212 */ /* 0x000fc600078e3cff */
[----:B------:R-:W3:Y:S01]  /*04b0*/  @P6 LDG.E R26, desc[UR6][R12.64+0x88] ;  /* 0x000088060c1a6981 */ /* 0x000ee2000c1e1900 */
[----:B------:R-:W-:-:S03]  /*04c0*/  @P1 LOP3.LUT R6, R6, R23, RZ, 0x3c, !PT ;  /* 0x0000001706061212 */ /* 0x000fc600078e3cff */
[----:B------:R-:W3:Y:S01]  /*04d0*/  @P2 LDG.E R23, desc[UR6][R12.64+0x34] ;  /* 0x000034060c172981 */ /* 0x000ee2000c1e1900 */
[----:B--2---:R-:W-:-:S03]  /*04e0*/  @P1 LOP3.LUT R3, R3, R22, RZ, 0x3c, !PT ;  /* 0x0000001603031212 */ /* 0x004fc600078e3cff */
[----:B------:R-:W2:Y:S01]  /*04f0*/  @P2 LDG.E R22, desc[UR6][R12.64+0x30] ;  /* 0x000030060c162981 */ /* 0x000ea2000c1e1900 */
[----:B----4-:R-:W-:-:S03]  /*0500*/  @P1 LOP3.LUT R5, R5, R20, RZ, 0x3c, !PT ;  /* 0x0000001405051212 */ /* 0x010fc600078e3cff */
[----:B------:R-:W4:Y:S01]  /*0510*/  @P2 LDG.E R20, desc[UR6][R12.64+0x28] ;  /* 0x000028060c142981 */ /* 0x000f22000c1e1900 */
[----:B---3--:R-:W-:-:S03]  /*0520*/  @P1 LOP3.LUT R2, R2, R19, RZ, 0x3c, !PT ;  /* 0x0000001302021212 */ /* 0x008fc600078e3cff */
        /* <DEDUP_REMOVED lines=21> */
[----:B------:R-:W-:Y:S02]  /*0680*/  @P4 LOP3.LUT R2, R2, R25, RZ, 0x3c, !PT ;  /* 0x0000001902024212 */ /* 0x000fe400078e3cff */
[----:B------:R-:W-:Y:S01]  /*0690*/  LOP3.LUT P0, RZ, R24, 0x80, RZ, 0xc0, !PT ;  /* 0x0000008018ff7812 */ /* 0x000fe2000780c0ff */
        /* <DEDUP_REMOVED lines=20> */
[----:B------:R-:W-:Y:S02]  /*07e0*/  @P0 LOP3.LUT R7, R7, R26, RZ, 0x3c, !PT ;  /* 0x0000001a07070212 */ /* 0x000fe400078e3cff */
[----:B------:R-:W-:Y:S02]  /*07f0*/  @P0 LOP3.LUT R6, R6, R23, RZ, 0x3c, !PT ;  /* 0x0000001706060212 */ /* 0x000fe400078e3cff */
[----:B--2---:R-:W-:Y:S02]  /*0800*/  @P0 LOP3.LUT R3, R3, R22, RZ, 0x3c, !PT ;  /* 0x0000001603030212 */ /* 0x004fe400078e3cff */
[----:B----4-:R-:W-:Y:S02]  /*0810*/  @P0 LOP3.LUT R5, R5, R20, RZ, 0x3c, !PT ;  /* 0x0000001405050212 */ /* 0x010fe400078e3cff */
[----:B---3--:R-:W-:-:S02]  /*0820*/  @P0 LOP3.LUT R2, R2, R19, RZ, 0x3c, !PT ;  /* 0x0000001302020212 */ /* 0x008fc400078e3cff */
[----:B------:R-:W-:-:S13]  /*0830*/  R2P PR, R24.B1, 0x7f ;  /* 0x0000007f18007804 */ /* 0x000fda0000001000 */
[----:B------:R-:W2:Y:S04]  /*0840*/  @P0 LDG.E R20, desc[UR6][R12.64+0xa0] ;  /* 0x0000a0060c140981 */ /* 0x000ea8000c1e1900 */
[----:B------:R-:W3:Y:S04]  /*0850*/  @P0 LDG.E R22, desc[UR6][R12.64+0xa8] ;  /* 0x0000a8060c160981 */ /* 0x000ee8000c1e1900 */
[----:B------:R-:W4:Y:S04]  /*0860*/  @P0 LDG.E R19, desc[UR6][R12.64+0xa4] ;  /* 0x0000a4060c130981 */ /* 0x000f28000c1e1900 */
[----:B------:R-:W4:Y:S04]  /*0870*/  @P0 LDG.E R23, desc[UR6][R12.64+0xac] ;  /* 0x0000ac060c170981 */ /* 0x000f28000c1e1900 */
[----:B------:R-:W4:Y:S04]  /*0880*/  @P1 LDG.E R26, desc[UR6][R12.64+0xbc] ;  /* 0x0000bc060c1a1981 */ /* 0x000f28000c1e1900 */
[----:B------:R-:W4:Y:S01]  /*0890*/  @P1 LDG.E R25, desc[UR6][R12.64+0xb8] ;  /* 0x0000b8060c191981 */ /* 0x000f22000c1e1900 */
[----:B--2---:R-:W-:-:S03]  /*08a0*/  @P0 LOP3.LUT R5, R5, R20, RZ, 0x3c, !PT ;  /* 0x0000001405050212 */ /* 0x004fc600078e3cff */
[----:B------:R-:W2:Y:S01]  /*08b0*/  @P0 LDG.E R20, desc[UR6][R12.64+0xb0] ;  /* 0x0000b0060c140981 */ /* 0x000ea2000c1e1900 */
[----:B---3--:R-:W-:-:S03]  /*08c0*/  @P0 LOP3.LUT R3, R3, R22, RZ, 0x3c, !PT ;  /* 0x0000001603030212 */ /* 0x008fc600078e3cff */
[----:B------:R-:W3:Y:S01]  /*08d0*/  @P1 LDG.E R22, desc[UR6][R12.64+0xb4] ;  /* 0x0000b4060c161981 */ /* 0x000ee2000c1e1900 */
[----:B----4-:R-:W-:-:S03]  /*08e0*/  @P0 LOP3.LUT R2, R2, R19, RZ, 0x3c, !PT ;  /* 0x0000001302020212 */ /* 0x010fc600078e3cff */
[----:B------:R-:W4:Y:S01]  /*08f0*/  @P1 LDG.E R19, desc[UR6][R12.64+0xc0] ;  /* 0x0000c0060c131981 */ /* 0x000f22000c1e1900 */
[----:B------:R-:W-:-:S03]  /*0900*/  @P0 LOP3.LUT R6, R6, R23, RZ, 0x3c, !PT ;  /* 0x0000001706060212 */ /* 0x000fc600078e3cff */
[----:B------:R-:W4:Y:S01]  /*0910*/  @P2 LDG.E R23, desc[UR6][R12.64+0xcc] ;  /* 0x0000cc060c172981 */ /* 0x000f22000c1e1900 */
[----:B------:R-:W-:-:S03]  /*0920*/  @P1 LOP3.LUT R3, R3, R26, RZ, 0x3c, !PT ;  /* 0x0000001a03031212 */ /* 0x000fc600078e3cff */
[----:B------:R-:W4:Y:S01]  /*0930*/  @P2 LDG.E R26, desc[UR6][R12.64+0xd0] ;  /* 0x0000d0060c1a2981 */ /* 0x000f22000c1e1900 */
[----:B--2---:R-:W-:Y:S02]  /*0940*/  @P0 LOP3.LUT R7, R7, R20, RZ, 0x3c, !PT ;  /* 0x0000001407070212 */ /* 0x004fe400078e3cff */
[----:B------:R-:W-:Y:S01]  /*0950*/  LOP3.LUT P0, RZ, R24, 0x8000, RZ, 0xc0, !PT ;  /* 0x0000800018ff7812 */ /* 0x000fe2000780c0ff */
[----:B------:R-:W2:Y:S01]  /*0960*/  @P2 LDG.E R20, desc[UR6][R12.64+0xd8] ;  /* 0x0000d8060c142981 */ /* 0x000ea2000c1e1900 */
[----:B---3--:R-:W-:-:S03]  /*0970*/  @P1 LOP3.LUT R5, R5, R22, RZ, 0x3c, !PT ;  /* 0x0000001605051212 */ /* 0x008fc600078e3cff */
[----:B------:R-:W3:Y:S04]  /*0980*/  @P1 LDG.E R22, desc[UR6][R12.64+0xc4] ;  /* 0x0000c4060c161981 */ /* 0x000ee8000c1e1900 */
[----:B------:R-:W2:Y:S01]  /*0990*/  @P2 LDG.E R24, desc[UR6][R12.64+0xc8] ;  /* 0x0000c8060c182981 */ /* 0x000ea2000c1e1900 */
[----:B------:R-:W-:Y:S02]  /*09a0*/  @P1 LOP3.LUT R2, R2, R25, RZ, 0x3c, !PT ;  /* 0x0000001902021212 */ /* 0x000fe400078e3cff */
[----:B----4-:R-:W-:Y:S01]  /*09b0*/  @P1 LOP3.LUT R6, R6, R19, RZ, 0x3c, !PT ;  /* 0x0000001306061212 */ /* 0x010fe200078e3cff */
[----:B------:R-:W4:Y:S01]  /*09c0*/  @P2 LDG.E R25, desc[UR6][R12.64+0xd4] ;  /* 0x0000d4060c192981 */ /* 0x000f22000c1e1900 */
[----:B------:R-:W-:-:S03]  /*09d0*/  @P2 LOP3.LUT R2, R2, R23, RZ, 0x3c, !PT ;  /* 0x0000001702022212 */ /* 0x000fc600078e3cff */
[----:B------:R-:W4:Y:S01]  /*09e0*/  @P3 LDG.E R19, desc[UR6][R12.64+0xe0] ;  /* 0x0000e0060c133981 */ /* 0x000f22000c1e1900 */
[----:B------:R-:W-:-:S03]  /*09f0*/  @P2 LOP3.LUT R3, R3, R26, RZ, 0x3c, !PT ;  /* 0x0000001a03032212 */ /* 0x000fc600078e3cff */
[----:B------:R-:W4:Y:S04]  /*0a00*/  @P3 LDG.E R23, desc[UR6][R12.64+0xe8] ;  /* 0x0000e8060c173981 */ /* 0x000f28000c1e1900 */
[----:B------:R-:W4:Y:S01]  /*0a10*/  @P3 LDG.E R26, desc[UR6][R12.64+0xec] ;  /* 0x0000ec060c1a3981 */ /* 0x000f22000c1e1900 */
[----:B---3--:R-:W-:-:S03]  /*0a20*/  @P1 LOP3.LUT R7, R7, R22, RZ, 0x3c, !PT ;  /* 0x0000001607071212 */ /* 0x008fc600078e3cff */
[----:B------:R-:W3:Y:S01]  /*0a30*/  @P3 LDG.E R22, desc[UR6][R12.64+0xdc] ;  /* 0x0000dc060c163981 */ /* 0x000ee2000c1e1900 */
[----:B--2---:R-:W-:-:S03]  /*0a40*/  @P2 LOP3.LUT R5, R5, R24, RZ, 0x3c, !PT ;  /* 0x0000001805052212 */ /* 0x004fc600078e3cff */
[----:B------:R-:W2:Y:S01]  /*0a50*/  @P3 LDG.E R24, desc[UR6][R12.64+0xe4] ;  /* 0x0000e4060c183981 */ /* 0x000ea2000c1e1900 */
[----:B------:R-:W-:Y:S02]  /*0a60*/  @P2 LOP3.LUT R7, R7, R20, RZ, 0x3c, !PT ;  /* 0x0000001407072212 */ /* 0x000fe400078e3cff */
[----:B----4-:R-:W-:Y:S01]  /*0a70*/  @P2 LOP3.LUT R6, R6, R25, RZ, 0x3c, !PT ;  /* 0x0000001906062212 */ /* 0x010fe200078e3cff */
[----:B------:R-:W4:Y:S01]  /*0a80*/  @P4 LDG.E R20, desc[UR6][R12.64+0xf0] ;  /* 0x0000f0060c144981 */ /* 0x000f22000c1e1900 */
[----:B------:R-:W-:-:S03]  /*0a90*/  @P3 LOP3.LUT R2, R2, R19, RZ, 0x3c, !PT ;  /* 0x0000001302023212 */ /* 0x000fc600078e3cff */
        /* <DEDUP_REMOVED lines=10> */
[----:B----4-:R-:W-:-:S03]  /*0b40*/  @P4 LOP3.LUT R5, R5, R20, RZ, 0x3c, !PT ;  /* 0x0000001405054212 */ /* 0x010fc600078e3cff */
[----:B------:R-:W4:Y:S01]  /*0b50*/  @P5 LDG.E R20, desc[UR6][R12.64+0x10c] ;  /* 0x00010c060c145981 */ /* 0x000f22000c1e1900 */
[----:B------:R-:W-:-:S03]  /*0b60*/  @P4 LOP3.LUT R2, R2, R19, RZ, 0x3c, !PT ;  /* 0x0000001302024212 */ /* 0x000fc600078e3cff */
[----:B------:R-:W4:Y:S01]  /*0b70*/  @P5 LDG.E R19, desc[UR6][R12.64+0x110] ;  /* 0x000110060c135981 */ /* 0x000f22000c1e1900 */
[----:B------:R-:W-:-:S03]  /*0b80*/  @P4 LOP3.LUT R6, R6, R23, RZ, 0x3c, !PT ;  /* 0x0000001706064212 */ /* 0x000fc600078e3cff */
[----:B------:R-:W4:Y:S01]  /*0b90*/  @P6 LDG.E R23, desc[UR6][R12.64+0x11c] ;  /* 0x00011c060c176981 */ /* 0x000f22000c1e1900 */
[----:B------:R-:W-:-:S03]  /*0ba0*/  @P5 LOP3.LUT R5, R5, R26, RZ, 0x3c, !PT ;  /* 0x0000001a05055212 */ /* 0x000fc600078e3cff */
        /* <DEDUP_REMOVED lines=9> */
[----:B------:R-:W4:Y:S04]  /*0c40*/  @P6 LDG.E R19, desc[UR6][R12.64+0x124] ;  /* 0x000124060c136981 */ /* 0x000f28000c1e1900 */
[----:B------:R-:W4:Y:S01]  /*0c50*/  @P6 LDG.E R20, desc[UR6][R12.64+0x128] ;  /* 0x000128060c146981 */ /* 0x000f22000c1e1900 */
[----:B------:R-:W-:Y:S02]  /*0c60*/  @P6 LOP3.LUT R2, R2, R23, RZ, 0x3c, !PT ;  /* 0x0000001702026212 */ /* 0x000fe400078e3cff */
[----:B------:R-:W-:Y:S01]  /*0c70*/  @P6 LOP3.LUT R3, R3, R26, RZ, 0x3c, !PT ;  /* 0x0000001a03036212 */ /* 0x000fe200078e3cff */
[----:B------:R-:W4:Y:S04]  /*0c80*/  @P0 LDG.E R23, desc[UR6][R12.64+0x130] ;  /* 0x000130060c170981 */ /* 0x000f28000c1e1900 */
[----:B------:R-:W4:Y:S01]  /*0c90*/  @P0 LDG.E R26, desc[UR6][R12.64+0x13c] ;  /* 0x00013c060c1a0981 */ /* 0x000f22000c1e1900 */
[----:B---3--:R-:W-:-:S03]  /*0ca0*/  @P5 LOP3.LUT R7, R7, R22, RZ, 0x3c, !PT ;  /* 0x0000001607075212 */ /* 0x008fc600078e3cff */
[----:B------:R-:W3:Y:S01]  /*0cb0*/  @P0 LDG.E R22, desc[UR6][R12.64+0x12c] ;  /* 0x00012c060c160981 */ /* 0x000ee2000c1e1900 */
[----:B--2---:R-:W-:-:S03]  /*0cc0*/  @P6 LOP3.LUT R5, R5, R24, RZ, 0x3c, !PT ;  /* 0x0000001805056212 */ /* 0x004fc600078e3cff */
[----:B------:R-:W2:Y:S01]  /*0cd0*/  @P0 LDG.E R24, desc[UR6][R12.64+0x134] ;  /* 0x000134060c180981 */ /* 0x000ea2000c1e1900 */
[----:B------:R-:W-:-:S04]  /*0ce0*/  UIADD3 UR4, UPT, UPT, UR4, 0x10, URZ ;  /* 0x0000001004047890 */ /* 0x000fc8000fffe0ff */
[----:B------:R-:W-:Y:S01]  /*0cf0*/  UISETP.NE.AND UP0, UPT, UR4, 0x20, UPT ;  /* 0x000000200400788c */ /* 0x000fe2000bf05270 */
[----:B----4-:R-:W-:Y:S02]  /*0d00*/  @P6 LOP3.LUT R6, R6, R19, RZ, 0x3c, !PT ;  /* 0x0000001306066212 */ /* 0x010fe400078e3cff */
[----:B------:R-:W-:Y:S02]  /*0d10*/  @P6 LOP3.LUT R7, R7, R20, RZ, 0x3c, !PT ;  /* 0x0000001407076212 */ /* 0x000fe400078e3cff */
[----:B------:R-:W-:Y:S02]  /*0d20*/  @P0 LOP3.LUT R6, R6, R25, RZ, 0x3c, !PT ;  /* 0x0000001906060212 */ /* 0x000fe400078e3cff */
[----:B------:R-:W-:Y:S02]  /*0d30*/  @P0 LOP3.LUT R2, R2, R23, RZ, 0x3c, !PT ;  /* 0x0000001702020212 */ /* 0x000fe400078e3cff */
[----:B------:R-:W-:Y:S02]  /*0d40*/  @P0 LOP3.LUT R7, R7, R26, RZ, 0x3c, !PT ;  /* 0x0000001a07070212 */ /* 0x000fe400078e3cff */
[----:B---3--:R-:W-:-:S02]  /*0d50*/  @P0 LOP3.LUT R5, R5, R22, RZ, 0x3c, !PT ;  /* 0x0000001605050212 */ /* 0x008fc400078e3cff */
[----:B--2---:R-:W-:Y:S01]  /*0d60*/  @P0 LOP3.LUT R3, R3, R24, RZ, 0x3c, !PT ;  /* 0x0000001803030212 */ /* 0x004fe200078e3cff */
[----:B------:R-:W-:Y:S06]  /*0d70*/  BRA.U UP0, `(.L_x_4) ;  /* 0xfffffff5004c7547 */ /* 0x000fec000b83ffff */
[----:B------:R-:W-:-:S05]  /*0d80*/  VIADD R16, R16, 0x1 ;  /* 0x0000000110107836 */ /* 0x000fca0000000000 */
[----:B------:R-:W-:-:S13]  /*0d90*/  ISETP.NE.AND P0, PT, R16, 0x5, PT ;  /* 0x000000051000780c */ /* 0x000fda0003f05270 */
[----:B------:R-:W-:Y:S05]  /*0da0*/  @P0 BRA `(.L_x_5) ;  /* 0xfffffff400300947 */ /* 0x000fea000383ffff */
[----:B------:R1:W-:Y:S01]  /*0db0*/  STL.64 [R1+0x10], R6 ;  /* 0x0000100601007387 */ /* 0x0003e20000100a00 */
[----:B------:R-:W-:-:S03]  /*0dc0*/  ISETP.NE.U32.AND P0, PT, R21, 0x1, PT ;  /* 0x000000011500780c */ /* 0x000fc60003f05070 */
[----:B------:R1:W-:Y:S01]  /*0dd0*/  STL [R1+0x4], R5 ;  /* 0x0000040501007387 */ /* 0x0003e20000100800 */
[----:B------:R-:W-:-:S03]  /*0de0*/  ISETP.NE.AND.EX P0, PT, RZ, RZ, PT, P0 ;  /* 0x000000ffff00720c */ /* 0x000fc60003f05300 */
[----:B------:R1:W-:Y:S10]  /*0df0*/  STL.64 [R1+0x8], R2 ;  /* 0x0000080201007387 */ /* 0x0003f40000100a00 */
[----:B------:R-:W-:Y:S05]  /*0e00*/  @!P0 BRA `(.L_x_3) ;  /* 0x0000001800048947 */ /* 0x000fea0003800000 */
[----:B------:R-:W-:Y:S01]  /*0e10*/  UMOV UR4, URZ ;  /* 0x000000ff00047c82 */ /* 0x000fe20008000000 */
[----:B------:R-:W-:Y:S01]  /*0e20*/  UMOV UR5, URZ ;  /* 0x000000ff00057c82 */ /* 0x000fe20008000000 */
[----:B------:R-:W-:Y:S02]  /*0e30*/  IMAD.MOV.U32 R16, RZ, RZ, RZ ;  /* 0x000000ffff107224 */ /* 0x000fe400078e00ff */
[----:B-1----:R-:W-:Y:S02]  /*0e40*/  IMAD.MOV.U32 R6, RZ, RZ, RZ ;  /* 0x000000ffff067224 */ /* 0x002fe400078e00ff */
[----:B------:R-:W-:Y:S02]  /*0e50*/  IMAD.MOV.U32 R5, RZ, RZ, RZ ;  /* 0x000000ffff057224 */ /* 0x000fe400078e00ff */
[----:B------:R-:W-:Y:S02]  /*0e60*/  IMAD.U32 R7, RZ, RZ, UR4 ;  /* 0x00000004ff077e24 */ /* 0x000fe4000f8e00ff */
[----:B------:R-:W-:-:S02]  /*0e70*/  IMAD.U32 R3, RZ, RZ, UR4 ;  /* 0x00000004ff037e24 */ /* 0x000fc4000f8e00ff */
[----:B------:R-:W-:-:S07]  /*0e80*/  IMAD.U32 R2, RZ, RZ, UR5 ;  /* 0x00000005ff027e24 */ /* 0x000fce000f8e00ff */
.L_x_7:
[----:B------:R-:W-:-:S06]  /*0e90*/  IMAD R17, R16, 0x4, R1 ;  /* 0x0000000410117824 */ /* 0x000fcc00078e0201 */
[----:B------:R-:W5:Y:S01]  /*0ea0*/  LDL R17, [R17+0x4] ;  /* 0x0000040011117983 */ /* 0x000f620000100800 */
[----:B------:R-:W-:Y:S01]  /*0eb0*/  IMAD.SHL.U32 R18, R16, 0x20, RZ ;  /* 0x0000002010127824 */ /* 0x000fe200078e00ff */
[----:B------:R-:W-:-:S06]  /*0ec0*/  UMOV UR4, URZ ;  /* 0x000000ff00047c82 */ /* 0x000fcc0008000000 */
.L_x_6:
        /* <DEDUP_REMOVED lines=176> */
[----:B------:R2:W-:Y:S01]  /*19d0*/  STL [R1+0x4], R5 ;  /* 0x0000040501007387 */ /* 0x0005e20000100800 */
[----:B------:R-:W-:-:S03]  /*19e0*/  ISETP.NE.U32.AND P0, PT, R21, 0x3, PT ;  /* 0x000000031500780c */ /* 0x000fc60003f05070 */
[----:B------:R2:W-:Y:S01]  /*19f0*/  STL.64 [R1+0x8], R2 ;  /* 0x0000080201007387 */ /* 0x0005e20000100a00 */
[----:B------:R-:W-:-:S03]  /*1a00*/  ISETP.NE.AND.EX P0, PT, RZ, RZ, PT, P0 ;  /* 0x000000ffff00720c */ /* 0x000fc60003f05300 */
[----:B------:R2:W-:Y:S10]  /*1a10*/  STL.64 [R1+0x10], R6 ;  /* 0x0000100601007387 */ /* 0x0005f40000100a00 */
[----:B------:R-:W-:Y:S05]  /*1a20*/  @P0 BRA `(.L_x_3) ;  /* 0x0000000800fc0947 */ /* 0x000fea0003800000 */
[----:B------:R-:W-:Y:S01]  /*1a30*/  UMOV UR4, URZ ;  /* 0x000000ff00047c82 */ /* 0x000fe20008000000 */
[----:B------:R-:W-:Y:S01]  /*1a40*/  UMOV UR5, URZ ;  /* 0x000000ff00057c82 */ /* 0x000fe20008000000 */
[----:B------:R-:W-:Y:S02]  /*1a50*/  IMAD.MOV.U32 R16, RZ, RZ, RZ ;  /* 0x000000ffff107224 */ /* 0x000fe400078e00ff */
[----:B--2---:R-:W-:Y:S02]  /*1a60*/  IMAD.MOV.U32 R6, RZ, RZ, RZ ;  /* 0x000000ffff067224 */ /* 0x004fe400078e00ff */
[----:B------:R-:W-:Y:S02]  /*1a70*/  IMAD.MOV.U32 R5, RZ, RZ, RZ ;  /* 0x000000ffff057224 */ /* 0x000fe400078e00ff */
[----:B------:R-:W-:Y:S02]  /*1a80*/  IMAD.U32 R7, RZ, RZ, UR4 ;  /* 0x00000004ff077e24 */ /* 0x000fe4000f8e00ff */
[----:B------:R-:W-:-:S02]  /*1a90*/  IMAD.U32 R3, RZ, RZ, UR4 ;  /* 0x00000004ff037e24 */ /* 0x000fc4000f8e00ff */
[----:B------:R-:W-:-:S07]  /*1aa0*/  IMAD.U32 R2, RZ, RZ, UR5 ;  /* 0x00000005ff027e24 */ /* 0x000fce000f8e00ff */
.L_x_9:
[----:B------:R-:W-:-:S06]  /*1ab0*/  IMAD R17, R16, 0x4, R1 ;  /* 0x0000000410117824 */ /* 0x000fcc00078e0201 */
[----:B------:R-:W5:Y:S01]  /*1ac0*/  LDL R17, [R17+0x4] ;  /* 0x0000040011117983 */ /* 0x000f620000100800 */
[----:B------:R-:W-:Y:S01]  /*1ad0*/  IMAD.SHL.U32 R18, R16, 0x20, RZ ;  /* 0x0000002010127824 */ /* 0x000fe200078e00ff */
[----:B------:R-:W-:-:S06]  /*1ae0*/  UMOV UR4, URZ ;  /* 0x000000ff00047c82 */ /* 0x000fcc0008000000 */
.L_x_8:
        /* <DEDUP_REMOVED lines=10> */
[----:B------:R-:W4:Y:S04]  /*1b90*/  @P3 LDG.E R26, desc[UR6][R12.64+0x4c] ;  /* 0x00004c060c1a3981 */ /* 0x000f28000c1e1900 */
[----:B------:R-:W4:Y:S04]  /*1ba0*/  @!P0 LDG.E R19, desc[UR6][R12.64+0x4] ;  /* 0x000004060c138981 */ /* 0x000f28000c1e1900 */
[----:B------:R-:W4:Y:S04]  /*1bb0*/  @!P0 LDG.E R21, desc[UR6][R12.64+0xc] ;  /* 0x00000c060c158981 */ /* 0x000f28000c1e1900 */
[----:B------:R-:W4:Y:S01]  /*1bc0*/  @P3 LDG.E R25, desc[UR6][R12.64+0x40] ;  /* 0x000040060c193981 */ /* 0x000f22000c1e1900 */
[----:B--2---:R-:W-:-:S03]  /*1bd0*/  @!P0 LOP3.LUT R7, R7, R20, RZ, 0x3c, !PT ;  /* 0x0000001407078212 */ /* 0x004fc600078e3cff */
[----:B------:R-:W2:Y:S01]  /*1be0*/  @!P0 LDG.E R20, desc[UR6][R12.64] ;  /* 0x000000060c148981 */ /* 0x000ea2000c1e1900 */
[----:B---3--:R-:W-:-:S03]  /*1bf0*/  @P1 LOP3.LUT R7, R7, R22, RZ, 0x3c, !PT ;  /* 0x0000001607071212 */ /* 0x008fc600078e3cff */
[----:B------:R-:W3:Y:S01]  /*1c00*/  @!P0 LDG.E R22, desc[UR6][R12.64+0x8] ;  /* 0x000008060c168981 */ /* 0x000ee2000c1e1900 */
[----:B----4-:R-:W-:-:S03]  /*1c10*/  @P2 LOP3.LUT R7, R7, R24, RZ, 0x3c, !PT ;  /* 0x0000001807072212 */ /* 0x010fc600078e3cff */
[----:B------:R-:W4:Y:S01]  /*1c20*/  @P4 LDG.E R24, desc[UR6][R12.64+0x60] ;  /* 0x000060060c184981 */ /* 0x000f22000c1e1900 */
[----:B------:R-:W-:-:S03]  /*1c30*/  @P3 LOP3.LUT R7, R7, R26, RZ, 0x3c, !PT ;  /* 0x0000001a07073212 */ /* 0x000fc600078e3cff */
[----:B------:R-:W4:Y:S01]  /*1c40*/  @P5 LDG.E R26, desc[UR6][R12.64+0x74] ;  /* 0x000074060c1a5981 */ /* 0x000f22000c1e1900 */
[----:B------:R-:W-:-:S03]  /*1c50*/  @!P0 LOP3.LUT R2, R2, R19, RZ, 0x3c, !PT ;  /* 0x0000001302028212 */ /* 0x000fc600078e3cff */
[----:B------:R-:W4:Y:S01]  /*1c60*/  @P1 LDG.E R19, desc[UR6][R12.64+0x18] ;  /* 0x000018060c131981 */ /* 0x000f22000c1e1900 */
[----:B------:R-:W-:-:S03]  /*1c70*/  @!P0 LOP3.LUT R6, R6, R21, RZ, 0x3c, !PT ;  /* 0x0000001506068212 */ /* 0x000fc600078e3cff */
[----:B------:R-:W4:Y:S01]  /*1c80*/  @P1 LDG.E R21, desc[UR6][R12.64+0x20] ;  /* 0x000020060c151981 */ /* 0x000f22000c1e1900 */
[----:B--2---:R-:W-:-:S03]  /*1c90*/  @!P0 LOP3.LUT R5, R5, R20, RZ, 0x3c, !PT ;  /* 0x0000001405058212 */ /* 0x004fc600078e3cff */
[----:B------:R-:W2:Y:S01]  /*1ca0*/  @P1 LDG.E R20, desc[UR6][R12.64+0x14] ;  /* 0x000014060c141981 */ /* 0x000ea2000c1e1900 */
[----:B---3--:R-:W-:-:S03]  /*1cb0*/  @!P0 LOP3.LUT R3, R3, R22, RZ, 0x3c, !PT ;  /* 0x0000001603038212 */ /* 0x008fc600078e3cff */
[----:B------:R-:W3:Y:S01]  /*1cc0*/  @P1 LDG.E R22, desc[UR6][R12.64+0x1c] ;  /* 0x00001c060c161981 */ /* 0x000ee2000c1e1900 */
[----:B----4-:R-:W-:-:S03]  /*1cd0*/  @P4 LOP3.LUT R7, R7, R24, RZ, 0x3c, !PT ;  /* 0x0000001807074212 */ /* 0x010fc600078e3cff */
[----:B------:R-:W4:Y:S01]  /*1ce0*/  @P2 LDG.E R24, desc[UR6][R12.64+0x28] ;  /* 0x000028060c182981 */ /* 0x000f22000c1e1900 */
[----:B------:R-:W-:-:S03]  /*1cf0*/  @P1 LOP3.LUT R2, R2, R19, RZ, 0x3c, !PT ;  /* 0x0000001302021212 */ /* 0x000fc600078e3cff */
[----:B------:R-:W4:Y:S01]  /*1d00*/  @P2 LDG.E R19, desc[UR6][R12.64+0x2c] ;  /* 0x00002c060c132981 */ /* 0x000f22000c1e1900 */
[----:B------:R-:W-:-:S03]  /*1d10*/  @P1 LOP3.LUT R6, R6, R21, RZ, 0x3c, !PT ;  /* 0x0000001506061212 */ /* 0x000fc600078e3cff */
        /* <DEDUP_REMOVED lines=9> */
[----:B------:R-:W-:Y:S02]  /*1db0*/  @P2 LOP3.LUT R6, R6, R21, RZ, 0x3c, !PT ;  /* 0x0000001506062212 */ /* 0x000fe400078e3cff */
[----:B------:R-:W-:Y:S01]  /*1dc0*/  @P3 LOP3.LUT R2, R2, R25, RZ, 0x3c, !PT ;  /* 0x0000001902023212 */ /* 0x000fe200078e3cff */
        /* <DEDUP_REMOVED lines=20> */
[----:B------:R-:W-:Y:S02]  /*1f10*/  LOP3.LUT P0, RZ, R23, 0x80, RZ, 0xc0, !PT ;  /* 0x0000008017ff7812 */ /* 0x000fe4000780c0ff */
[----:B------:R-:W-:Y:S02]  /*1f20*/  @P5 LOP3.LUT R7, R7, R26, RZ, 0x3c, !PT ;  /* 0x0000001a07075212 */ /* 0x000fe400078e3cff */
[----:B------:R-:W4:Y:S01]  /*1f30*/  @P6 LDG.E R26, desc[UR6][R12.64+0x88] ;  /* 0x000088060c1a6981 */ /* 0x000f22000c1e1900 */
[----:B------:R-:W-:-:S03]  /*1f40*/  @P5 LOP3.LUT R2, R2, R19, RZ, 0x3c, !PT ;  /* 0x0000001302025212 */ /* 0x000fc600078e3cff */
[----:B------:R-:W4:Y:S01]  /*1f50*/  @P6 LDG.E R19, desc[UR6][R12.64+0x84] ;  /* 0x000084060c136981 */ /* 0x000f22000c1e1900 */
[----:B------:R-:W-:-:S04]  /*1f60*/  @P5 LOP3.LUT R6, R6, R21, RZ, 0x3c, !PT ;  /* 0x0000001506065212 */ /* 0x000fc800078e3cff */
        /* <DEDUP_REMOVED lines=9> */
[----:B------:R-:W-:Y:S02]  /*2000*/  @P6 LOP3.LUT R7, R7, R26, RZ, 0x3c, !PT ;  /* 0x0000001a07076212 */ /* 0x000fe400078e3cff */
[----:B------:R-:W-:Y:S02]  /*2010*/  @P6 LOP3.LUT R6, R6, R19, RZ, 0x3c, !PT ;  /* 0x0000001306066212 */ /* 0x000fe400078e3cff */
[----:B------:R-:W-:Y:S02]  /*2020*/  @P0 LOP3.LUT R2, R2, R21, RZ, 0x3c, !PT ;  /* 0x0000001502020212 */ /* 0x000fe400078e3cff */
[----:B------:R-:W-:Y:S02]  /*2030*/  @P0 LOP3.LUT R6, R6, R25, RZ, 0x3c, !PT ;  /* 0x0000001906060212 */ /* 0x000fe400078e3cff */
[----:B--2---:R-:W-:Y:S02]  /*2040*/  @P0 LOP3.LUT R5, R5, R20, RZ, 0x3c, !PT ;  /* 0x0000001405050212 */ /* 0x004fe400078e3cff */
[----:B---3--:R-:W-:-:S02]  /*2050*/  @P0 LOP3.LUT R3, R3, R22, RZ, 0x3c, !PT ;  /* 0x0000001603030212 */ /* 0x008fc400078e3cff */
[----:B----4-:R-:W-:Y:S02]  /*2060*/  @P0 LOP3.LUT R7, R7, R24, RZ, 0x3c, !PT ;  /* 0x0000001807070212 */ /* 0x010fe400078e3cff */
[----:B------:R-:W-:-:S13]  /*2070*/  R2P PR, R23.B1, 0x7f ;  /* 0x0000007f17007804 */ /* 0x000fda0000001000 */
[----:B------:R-:W2:Y:S04]  /*2080*/  @P0 LDG.E R22, desc[UR6][R12.64+0xa0] ;  /* 0x0000a0060c160981 */ /* 0x000ea8000c1e1900 */
[----:B------:R-:W3:Y:S04]  /*2090*/  @P0 LDG.E R19, desc[UR6][R12.64+0xa4] ;  /* 0x0000a4060c130981 */ /* 0x000ee8000c1e1900 */
[----:B------:R-:W4:Y:S04]  /*20a0*/  @P0 LDG.E R21, desc[UR6][R12.64+0xac] ;  /* 0x0000ac060c150981 */ /* 0x000f28000c1e1900 */
        /* <DEDUP_REMOVED lines=14> */
[----:B------:R-:W-:Y:S02]  /*2190*/  LOP3.LUT P0, RZ, R23, 0x8000, RZ, 0xc0, !PT ;  /* 0x0000800017ff7812 */ /* 0x000fe4000780c0ff */
        /* <DEDUP_REMOVED lines=22> */
[----:B------:R-:W-:Y:S01]  /*2300*/  @P2 LOP3.LUT R7, R7, R24, RZ, 0x3c, !PT ;  /* 0x0000001807072212 */ /* 0x000fe200078e3cff */
[----:B------:R-:W4:Y:S04]  /*2310*/  @P4 LDG.E R23, desc[UR6][R12.64+0xfc] ;  /* 0x0000fc060c174981 */ /* 0x000f28000c1e1900 */
        /* <DEDUP_REMOVED lines=12> */
[----:B------:R-:W3:Y:S01]  /*23e0*/  @P5 LDG.E R23, desc[UR6][R12.64+0x110] ;  /* 0x000110060c175981 */ /* 0x000ee2000c1e1900 */
[----:B------:R-:W-:-:S03]  /*23f0*/  @P4 LOP3.LUT R5, R5, R24, RZ, 0x3c, !PT ;  /* 0x0000001805054212 */ /* 0x000fc600078e3cff */
[----:B------:R-:W3:Y:S01]  /*2400*/  @P5 LDG.E R24, desc[UR6][R12.64+0x10c] ;  /* 0x00010c060c185981 */ /* 0x000ee2000c1e1900 */
[----:B------:R-:W-:-:S03]  /*2410*/  @P4 LOP3.LUT R7, R7, R20, RZ, 0x3c, !PT ;  /* 0x0000001407074212 */ /* 0x000fc600078e3cff */
[----:B------:R-:W3:Y:S01]  /*2420*/  @P6 LDG.E R20, desc[UR6][R12.64+0x120] ;  /* 0x000120060c146981 */ /* 0x000ee2000c1e1900 */
[----:B------:R-:W-:-:S03]  /*2430*/  @P5 LOP3.LUT R7, R7, R26, RZ, 0x3c, !PT ;  /* 0x0000001a07075212 */ /* 0x000fc600078e3cff */
[----:B------:R-:W3:Y:S01]  /*2440*/  @P0 LDG.E R26, desc[UR6][R12.64+0x134] ;  /* 0x000134060c1a0981 */ /* 0x000ee2000c1e1900 */
[----:B--2---:R-:W-:-:S03]  /*2450*/  @P5 LOP3.LUT R5, R5, R22, RZ, 0x3c, !PT ;  /* 0x0000001605055212 */ /* 0x004fc600078e3cff */
[----:B------:R-:W2:Y:S01]  /*2460*/  @P6 LDG.E R22, desc[UR6][R12.64+0x128] ;  /* 0x000128060c166981 */ /* 0x000ea2000c1e1900 */
[----:B------:R-:W-:-:S03]  /*2470*/  @P6 LOP3.LUT R5, R5, R28, RZ, 0x3c, !PT ;  /* 0x0000001c05056212 */ /* 0x000fc600078e3cff */
[----:B------:R-:W2:Y:S01]  /*2480*/  @P0 LDG.E R28, desc[UR6][R12.64+0x13c] ;  /* 0x00013c060c1c0981 */ /* 0x000ea2000c1e1900 */
[----:B----4-:R-:W-:-:S03]  /*2490*/  @P5 LOP3.LUT R2, R2, R21, RZ, 0x3c, !PT ;  /* 0x0000001502025212 */ /* 0x010fc600078e3cff */
[----:B------:R-:W4:Y:S01]  /*24a0*/  @P6 LDG.E R21, desc[UR6][R12.64+0x124] ;  /* 0x000124060c156981 */ /* 0x000f22000c1e1900 */
[----:B---3--:R-:W-:Y:S02]  /*24b0*/  @P5 LOP3.LUT R6, R6, R23, RZ, 0x3c, !PT ;  /* 0x0000001706065212 */ /* 0x008fe400078e3cff */
[----:B------:R-:W-:Y:S01]  /*24c0*/  @P6 LOP3.LUT R2, R2, R19, RZ, 0x3c, !PT ;  /* 0x0000001302026212 */ /* 0x000fe200078e3cff */
[----:B------:R-:W3:Y:S01]  /*24d0*/  @P0 LDG.E R23, desc[UR6][R12.64+0x138] ;  /* 0x000138060c170981 */ /* 0x000ee2000c1e1900 */
[----:B------:R-:W-:-:S03]  /*24e0*/  @P5 LOP3.LUT R3, R3, R24, RZ, 0x3c, !PT ;  /* 0x0000001803035212 */ /* 0x000fc600078e3cff */
[----:B------:R-:W3:Y:S04]  /*24f0*/  @P0 LDG.E R24, desc[UR6][R12.64+0x12c] ;  /* 0x00012c060c180981 */ /* 0x000ee8000c1e1900 */
[----:B------:R-:W3:Y:S01]  /*2500*/  @P0 LDG.E R19, desc[UR6][R12.64+0x130] ;  /* 0x000130060c130981 */ /* 0x000ee2000c1e1900 */
[----:B------:R-:W-:-:S04]  /*2510*/  UIADD3 UR4, UPT, UPT, UR4, 0x10, URZ ;  /* 0x0000001004047890 */ /* 0x000fc8000fffe0ff */
[----:B------:R-:W-:Y:S01]  /*2520*/  UISETP.NE.AND UP0, UPT, UR4, 0x20, UPT ;  /* 0x000000200400788c */ /* 0x000fe2000bf05270 */
[----:B------:R-:W-:-:S04]  /*2530*/  @P6 LOP3.LUT R3, R3, R20, RZ, 0x3c, !PT ;  /* 0x0000001403036212 */ /* 0x000fc800078e3cff */
[----:B------:R-:W-:Y:S02]  /*2540*/  @P0 LOP3.LUT R3, R3, R26, RZ, 0x3c, !PT ;  /* 0x0000001a03030212 */ /* 0x000fe400078e3cff */
[----:B--2---:R-:W-:-:S04]  /*2550*/  @P6 LOP3.LUT R7, R7, R22, RZ, 0x3c, !PT ;  /* 0x0000001607076212 */ /* 0x004fc800078e3cff */
[----:B------:R-:W-:Y:S02]  /*2560*/  @P0 LOP3.LUT R7, R7, R28, RZ, 0x3c, !PT ;  /* 0x0000001c07070212 */ /* 0x000fe400078e3cff */
[----:B----4-:R-:W-:-:S04]  /*2570*/  @P6 LOP3.LUT R6, R6, R21, RZ, 0x3c, !PT ;  /* 0x0000001506066212 */ /* 0x010fc800078e3cff */
[----:B---3--:R-:W-:Y:S02]  /*2580*/  @P0 LOP3.LUT R6, R6, R23, RZ, 0x3c, !PT ;  /* 0x0000001706060212 */ /* 0x008fe400078e3cff */
[----:B------:R-:W-:Y:S02]  /*2590*/  @P0 LOP3.LUT R5, R5, R24, RZ, 0x3c, !PT ;  /* 0x0000001805050212 */ /* 0x000fe400078e3cff */
[----:B------:R-:W-:Y:S01]  /*25a0*/  @P0 LOP3.LUT R2, R2, R19, RZ, 0x3c, !PT ;  /* 0x0000001302020212 */ /* 0x000fe200078e3cff */
[----:B------:R-:W-:Y:S06]  /*25b0*/  BRA.U UP0, `(.L_x_8) ;  /* 0xfffffff5004c7547 */ /* 0x000fec000b83ffff */
[----:B------:R-:W-:-:S05]  /*25c0*/  VIADD R16, R16, 0x1 ;  /* 0x0000000110107836 */ /* 0x000fca0000000000 */
[----:B------:R-:W-:-:S13]  /*25d0*/  ISETP.NE.AND P0, PT, R16, 0x5, PT ;  /* 0x000000051000780c */ /* 0x000fda0003f05270 */
[----:B------:R-:W-:Y:S05]  /*25e0*/  @P0 BRA `(.L_x_9) ;  /* 0xfffffff400300947 */ /* 0x000fea000383ffff */
[----:B------:R3:W-:Y:S04]  /*25f0*/  STL [R1+0x4], R5 ;  /* 0x0000040501007387 */ /* 0x0007e80000100800 */
[----:B------:R3:W-:Y:S04]  /*2600*/  STL.64 [R1+0x8], R2 ;  /* 0x0000080201007387 */ /* 0x0007e80000100a00 */
[----:B------:R3:W-:Y:S02]  /*2610*/  STL.64 [R1+0x10], R6 ;  /* 0x0000100601007387 */ /* 0x0007e40000100a00 */
.L_x_3:
[----:B------:R-:W-:Y:S05]  /*2620*/  BSYNC.RECONVERGENT B1 ;  /* 0x0000000000017941 */ /* 0x000fea0003800200 */
.L_x_2:
[C---:B------:R-:W-:Y:S01]  /*2630*/  ISETP.GT.U32.AND P0, PT, R14.reuse, 0x3, PT ;  /* 0x000000030e00780c */ /* 0x040fe20003f04070 */
[----:B------:R-:W-:Y:S01]  /*2640*/  VIADD R11, R11, 0x1 ;  /* 0x000000010b0b7836 */ /* 0x000fe20000000000 */
[--C-:B------:R-:W-:Y:S02]  /*2650*/  SHF.R.U64 R14, R14, 0x2, R15.reuse ;  /* 0x000000020e0e7819 */ /* 0x100fe4000000120f */
[----:B------:R-:W-:Y:S02]  /*2660*/  ISETP.GT.U32.AND.EX P0, PT, R15, RZ, PT, P0 ;  /* 0x000000ff0f00720c */ /* 0x000fe40003f04100 */
[----:B------:R-:W-:-:S11]  /*2670*/  SHF.R.U32.HI R15, RZ, 0x2, R15 ;  /* 0x00000002ff0f7819 */ /* 0x000fd6000001160f */
[----:B------:R-:W-:Y:S05]  /*2680*/  @P0 BRA `(.L_x_10) ;  /* 0xffffffd800cc0947 */ /* 0x000fea000383ffff */
.L_x_1:
[----:B------:R-:W-:Y:S05]  /*2690*/  BSYNC.RECONVERGENT B0 ;  /* 0x0000000000007941 */ /* 0x000fea0003800200 */
.L_x_0:
[----:B------:R-:W4:Y:S01]  /*26a0*/  LDC.64 R8, c[0x0][0x380] ;  /* 0x0000e000ff087b82 */ /* 0x000f220000000a00 */
[----:B------:R-:W-:Y:S02]  /*26b0*/  IMAD R11, R0, 0x18, RZ ;  /* 0x00000018000b7824 */ /* 0x000fe400078e02ff */
[----:B----4-:R-:W-:-:S04]  /*26c0*/  IMAD.WIDE.U32 R8, R10, 0x18, R8 ;  /* 0x000000180a087825 */ /* 0x010fc800078e0008 */
[----:B------:R-:W-:-:S05]  /*26d0*/  IMAD.IADD R9, R9, 0x1, R11 ;  /* 0x0000000109097824 */ /* 0x000fca00078e020b */
[----:B------:R-:W4:Y:S04]  /*26e0*/  LDG.E R13, desc[UR6][R8.64+0xc] ;  /* 0x00000c06080d7981 */ /* 0x000f28000c1e1900 */
[----:B------:R-:W5:Y:S04]  /*26f0*/  LDG.E R10, desc[UR6][R8.64+0x10] ;  /* 0x00001006080a7981 */ /* 0x000f68000c1e1900 */
[----:B------:R-:W5:Y:S04]  /*2700*/  LDG.E R11, desc[UR6][R8.64+0x14] ;  /* 0x00001406080b7981 */ /* 0x000f68000c1e1900 */
[----:B0123--:R-:W2:Y:S04]  /*2710*/  LDG.E R6, desc[UR6][R8.64] ;  /* 0x0000000608067981 */ /* 0x00fea8000c1e1900 */
[----:B------:R-:W3:Y:S04]  /*2720*/  LDG.E R0, desc[UR6][R8.64+0x4] ;  /* 0x0000040608007981 */ /* 0x000ee8000c1e1900 */
[----:B------:R-:W3:Y:S01]  /*2730*/  LDG.E R12, desc[UR6][R8.64+0x8] ;  /* 0x00000806080c7981 */ /* 0x000ee2000c1e1900 */
[----:B------:R-:W-:-:S02]  /*2740*/  SHF.R.U32.HI R14, RZ, 0x2, R5 ;  /* 0x00000002ff0e7819 */ /* 0x000fc40000011605 */
[----:B------:R-:W-:Y:S02]  /*2750*/  SHF.R.U32.HI R17, RZ, 0x2, R2 ;  /* 0x00000002ff117819 */ /* 0x000fe40000011602 */
[----:B------:R-:W-:Y:S01]  /*2760*/  LOP3.LUT R14, R14, R5, RZ, 0x3c, !PT ;  /* 0x000000050e0e7212 */ /* 0x000fe200078e3cff */
[----:B------:R-:W-:Y:S01]  /*2770*/  IMAD.SHL.U32 R5, R7, 0x10, RZ ;  /* 0x0000001007057824 */ /* 0x000fe200078e00ff */
[----:B------:R-:W-:-:S03]  /*2780*/  LOP3.LUT R17, R17, R2, RZ, 0x3c, !PT ;  /* 0x0000000211117212 */ /* 0x000fc600078e3cff */
[----:B------:R-:W-:-:S05]  /*2790*/  IMAD.SHL.U32 R15, R14, 0x2, RZ ;  /* 0x000000020e0f7824 */ /* 0x000fca00078e00ff */
[----:B------:R-:W-:Y:S01]  /*27a0*/  LOP3.LUT R14, R14, R15, R5, 0x96, !PT ;  /* 0x0000000f0e0e7212 */ /* 0x000fe200078e9605 */
[----:B------:R-:W-:-:S03]  /*27b0*/  IMAD.SHL.U32 R5, R17, 0x2, RZ ;  /* 0x0000000211057824 */ /* 0x000fc600078e00ff */
[----:B------:R-:W-:Y:S02]  /*27c0*/  LOP3.LUT R7, R14, R7, RZ, 0x3c, !PT ;  /* 0x000000070e077212 */ /* 0x000fe400078e3cff */
[----:B------:R-:W-:-:S03]  /*27d0*/  SHF.R.U32.HI R14, RZ, 0x2, R3 ;  /* 0x00000002ff0e7819 */ /* 0x000fc60000011603 */
[----:B------:R-:W-:Y:S01]  /*27e0*/  IMAD.SHL.U32 R2, R7, 0x10, RZ ;  /* 0x0000001007027824 */ /* 0x000fe200078e00ff */
[----:B------:R-:W-:-:S04]  /*27f0*/  LOP3.LUT R14, R14, R3, RZ, 0x3c, !PT ;  /* 0x000000030e0e7212 */ /* 0x000fc800078e3cff */
[----:B------:R-:W-:-:S04]  /*2800*/  LOP3.LUT R2, R17, R5, R2, 0x96, !PT ;  /* 0x0000000511027212 */ /* 0x000fc800078e9602 */
[----:B------:R-:W-:Y:S01]  /*2810*/  LOP3.LUT R3, R2, R7, RZ, 0x3c, !PT ;  /* 0x0000000702037212 */ /* 0x000fe200078e3cff */
[----:B------:R-:W-:Y:S01]  /*2820*/  IMAD.SHL.U32 R2, R14, 0x2, RZ ;  /* 0x000000020e027824 */ /* 0x000fe200078e00ff */
[----:B------:R-:W-:-:S03]  /*2830*/  IADD3 R7, PT, PT, R4, 0x587c5, R7 ;  /* 0x000587c504077810 */ /* 0x000fc60007ffe007 */
[----:B------:R-:W-:Y:S01]  /*2840*/  IMAD.SHL.U32 R5, R3, 0x10, RZ ;  /* 0x0000001003057824 */ /* 0x000fe200078e00ff */
[----:B------:R-:W-:-:S04]  /*2850*/  I2FP.F32.U32 R7, R7 ;  /* 0x0000000700077245 */ /* 0x000fc80000201000 */
[----:B------:R-:W-:-:S04]  /*2860*/  LOP3.LUT R2, R14, R2, R5, 0x96, !PT ;  /* 0x000000020e027212 */ /* 0x000fc800078e9605 */
[----:B------:R-:W-:Y:S02]  /*2870*/  LOP3.LUT R5, R2, R3, RZ, 0x3c, !PT ;  /* 0x0000000302057212 */ /* 0x000fe400078e3cff */
[C---:B------:R-:W-:Y:S02]  /*2880*/  IADD3 R3, PT, PT, R4.reuse, 0xb0f8a, R3 ;  /* 0x000b0f8a04037810 */ /* 0x040fe40007ffe003 */
[----:B------:R-:W-:Y:S01]  /*2890*/  IADD3 R5, PT, PT, R4, 0x10974f, R5 ;  /* 0x0010974f04057810 */ /* 0x000fe20007ffe005 */
[----:B------:R-:W-:Y:S01]  /*28a0*/  IMAD.MOV.U32 R4, RZ, RZ, 0x2f800000 ;  /* 0x2f800000ff047424 */ /* 0x000fe200078e00ff */
[----:B------:R-:W-:Y:S02]  /*28b0*/  I2FP.F32.U32 R3, R3 ;  /* 0x0000000300037245 */ /* 0x000fe40000201000 */
[----:B------:R-:W-:Y:S01]  /*28c0*/  I2FP.F32.U32 R5, R5 ;  /* 0x0000000500057245 */ /* 0x000fe20000201000 */
[-C--:B------:R-:W-:Y:S02]  /*28d0*/  FFMA R2, R7, R4.reuse, 1.1641532182693481445e-10 ;  /* 0x2f00000007027423 */ /* 0x080fe40000000004 */
[----:B------:R-:W-:-:S02]  /*28e0*/  FFMA R3, R3, R4, 1.1641532182693481445e-10 ;  /* 0x2f00000003037423 */ /* 0x000fc40000000004 */
[----:B------:R-:W-:Y:S01]  /*28f0*/  FFMA R4, R5, R4, 1.1641532182693481445e-10 ;  /* 0x2f00000005047423 */ /* 0x000fe20000000004 */
[----:B----4-:R-:W-:Y:S01]  /*2900*/  FADD R13, R2, R13 ;  /* 0x0000000d020d7221 */ /* 0x010fe20000000000 */
[----:B-----5:R-:W-:-:S04]  /*2910*/  FADD R3, R3, R10 ;  /* 0x0000000a03037221 */ /* 0x020fc80000000000 */
[----:B------:R-:W-:Y:S01]  /*2920*/  STG.E desc[UR6][R8.64+0xc], R13 ;  /* 0x00000c0d08007986 */ /* 0x000fe2000c101906 */
[----:B------:R-:W-:-:S03]  /*2930*/  FADD R11, R4, R11 ;  /* 0x0000000b040b7221 */ /* 0x000fc60000000000 */
[----:B------:R-:W-:Y:S01]  /*2940*/  STG.E desc[UR6][R8.64+0x10], R3 ;  /* 0x0000100308007986 */ /* 0x000fe2000c101906 */
[----:B--2---:R-:W-:-:S03]  /*2950*/  FADD R5, R13, R6 ;  /* 0x000000060d057221 */ /* 0x004fc60000000000 */
[----:B------:R-:W-:Y:S01]  /*2960*/  STG.E desc[UR6][R8.64+0x14], R11 ;  /* 0x0000140b08007986 */ /* 0x000fe2000c101906 */
[----:B---3--:R-:W-:-:S03]  /*2970*/  FADD R7, R3, R0 ;  /* 0x0000000003077221 */ /* 0x008fc60000000000 */
[----:B------:R-:W-:Y:S01]  /*2980*/  STG.E desc[UR6][R8.64], R5 ;  /* 0x0000000508007986 */ /* 0x000fe2000c101906 */
[----:B------:R-:W-:-:S03]  /*2990*/  FADD R15, R11, R12 ;  /* 0x0000000c0b0f7221 */ /* 0x000fc60000000000 */
[----:B------:R-:W-:Y:S04]  /*29a0*/  STG.E desc[UR6][R8.64+0x4], R7 ;  /* 0x0000040708007986 */ /* 0x000fe8000c101906 */
[----:B------:R-:W-:Y:S01]  /*29b0*/  STG.E desc[UR6][R8.64+0x8], R15 ;  /* 0x0000080f08007986 */ /* 0x000fe2000c101906 */
[----:B------:R-:W-:Y:S05]  /*29c0*/  EXIT ;  /* 0x000000000000794d */ /* 0x000fea0003800000 */
.L_x_11:
[----:B------:R-:W-:-:S00]  /*29d0*/  BRA `(.L_x_11) ;  /* 0xfffffffc00fc7947 */ /* 0x000fc0000383ffff */
[----:B------:R-:W-:-:S00]  /*29e0*/  NOP ;  /* 0x0000000000007918 */ /* 0x000fc00000000000 */
        /* <DEDUP_REMOVED lines=9> */
.L_x_12:


//--------------------- .nv.global.init           --------------------------
	.section	.nv.global.init,"aw",@progbits
	.align	4
.nv.global.init:
	.type		mrg32k3aM1SubSeq,@object
	.size		mrg32k3aM1SubSeq,(mrg32k3aM2SubSeq - mrg32k3aM1SubSeq)
mrg32k3aM1SubSeq:
        /*0000*/ 	.byte	0x0b, 0xcc, 0xee, 0x04, 0x73, 0x29, 0x8b, 0x6f, 0xf6, 0x53, 0x03, 0xf6, 0x23, 0xf6, 0xea, 0xda
        /* <DEDUP_REMOVED lines=125> */
	.type		mrg32k3aM2SubSeq,@object
	.size		mrg32k3aM2SubSeq,(mrg32k3aM1 - mrg32k3aM2SubSeq)
mrg32k3aM2SubSeq:
        /* <DEDUP_REMOVED lines=126> */
	.type		mrg32k3aM1,@object
	.size		mrg32k3aM1,(mrg32k3aM1Seq - mrg32k3aM1)
mrg32k3aM1:
        /* <DEDUP_REMOVED lines=144> */
	.type		mrg32k3aM1Seq,@object
	.size		mrg32k3aM1Seq,(mrg32k3aM2 - mrg32k3aM1Seq)
mrg32k3aM1Seq:
        /* <DEDUP_REMOVED lines=144> */
	.type		mrg32k3aM2,@object
	.size		mrg32k3aM2,(mrg32k3aM2Seq - mrg32k3aM2)
mrg32k3aM2:
        /* <DEDUP_REMOVED lines=144> */
	.type		mrg32k3aM2Seq,@object
	.size		mrg32k3aM2Seq,(precalc_xorwow_matrix - mrg32k3aM2Seq)
mrg32k3aM2Seq:
        /* <DEDUP_REMOVED lines=144> */
	.type		precalc_xorwow_matrix,@object
	.size		precalc_xorwow_matrix,(precalc_xorwow_offset_matrix - precalc_xorwow_matrix)
precalc_xorwow_matrix:
        /* <DEDUP_REMOVED lines=6400> */
	.type		precalc_xorwow_offset_matrix,@object
	.size		precalc_xorwow_offset_matrix,(.L_1 - precalc_xorwow_offset_matrix)
precalc_xorwow_offset_matrix:
        /* <DEDUP_REMOVED lines=6400> */
.L_1:


//--------------------- .nv.shared.reserved.0     --------------------------
	.section	.nv.shared.reserved.0,"aw",@nobits
	.weak		__nv_reservedSMEM_offset_0_alias
	.size		__nv_reservedSMEM_offset_0_alias, 0, 64
	.other		__nv_reservedSMEM_offset_0_alias,@"STO_CUDA_RESERVED_SHARED STV_DEFAULT"
__nv_reservedSMEM_offset_0_alias:
	.zero		0
	.zero		64


//--------------------- .nv.constant0._Z8simulateP8Particle --------------------------
	.section	.nv.constant0._Z8simulateP8Particle,"a",@progbits
	.sectionflags	@""
	.align	4
.nv.constant0._Z8simulateP8Particle:
	.zero		904


//--------------------- SYMBOLS --------------------------

	.type		.nv.reservedSmem.offset0,@object
	.size		.nv.reservedSmem.offset0,0x4
